//
// Generated by NVIDIA NVVM Compiler
//
// Compiler Build ID: CL-36424714
// Cuda compilation tools, release 13.0, V13.0.88
// Based on NVVM 20.0.0
//

.version 9.0
.target sm_100
.address_size 64

	// .globl	_Z15generate_kernelP17curandStateMtgp32PiPf
.global .align 4 .b8 precalc_xorwow_matrix[102400];
.global .align 4 .b8 precalc_xorwow_offset_matrix[102400];
.global .align 4 .b8 mrg32k3aM1[2304];
.global .align 4 .b8 mrg32k3aM2[2304];
.global .align 4 .b8 mrg32k3aM1SubSeq[2016];
.global .align 4 .b8 mrg32k3aM2SubSeq[2016];
.global .align 4 .b8 mrg32k3aM1Seq[2304];
.global .align 4 .b8 mrg32k3aM2Seq[2304];
.const .align 8 .b8 __cr_lgamma_table[72];

.visible .entry _Z15generate_kernelP17curandStateMtgp32PiPf(
	.param .u64 .ptr .align 1 _Z15generate_kernelP17curandStateMtgp32PiPf_param_0,
	.param .u64 .ptr .align 1 _Z15generate_kernelP17curandStateMtgp32PiPf_param_1,
	.param .u64 .ptr .align 1 _Z15generate_kernelP17curandStateMtgp32PiPf_param_2
)
{
	.local .align 16 .b8 	__local_depot0[256];
	.reg .b64 	%SP;
	.reg .b64 	%SPL;
	.reg .pred 	%p<16>;
	.reg .b16 	%rs<721>;
	.reg .b32 	%r<509>;
	.reg .b32 	%f<33>;
	.reg .b64 	%rd<152>;
	.reg .b64 	%fd<5>;

	mov.u64 	%SPL, __local_depot0;
	add.u64 	%rd147, %SPL, 0;
	add.u64 	%rd148, %SPL, 128;
	mov.b32 	%r15, 65536;
	st.local.v4.b32 	[%rd147], {%r15, %r15, %r15, %r15};
	st.local.v4.b32 	[%rd147+16], {%r15, %r15, %r15, %r15};
	st.local.v4.b32 	[%rd147+32], {%r15, %r15, %r15, %r15};
	st.local.v4.b32 	[%rd147+48], {%r15, %r15, %r15, %r15};
	st.local.v4.b32 	[%rd147+64], {%r15, %r15, %r15, %r15};
	st.local.v4.b32 	[%rd147+80], {%r15, %r15, %r15, %r15};
	st.local.v4.b32 	[%rd147+96], {%r15, %r15, %r15, %r15};
	st.local.v4.b32 	[%rd147+112], {%r15, %r15, %r15, %r15};
	mov.u32 	%r16, %ctaid.x;
	cvt.rn.f32.u32 	%f6, %r16;
	mov.u32 	%r17, %nctaid.x;
	cvt.rn.f32.u32 	%f7, %r17;
	div.rn.f32 	%f8, %f6, %f7;
	mov.u32 	%r18, %ctaid.y;
	cvt.rn.f32.u32 	%f9, %r18;
	mov.u32 	%r19, %nctaid.y;
	cvt.rn.f32.u32 	%f10, %r19;
	div.rn.f32 	%f11, %f9, %f10;
	sub.f32 	%f12, %f8, %f11;
	cvt.f64.f32 	%fd1, %f12;
	max.f64 	%fd2, %fd1, 0d0000000000000000;
	cvt.rn.f32.f64 	%f1, %fd2;
	add.f32 	%f13, %f8, %f11;
	cvt.f64.f32 	%fd3, %f13;
	min.f64 	%fd4, %fd3, 0d3FF0000000000000;
	cvt.rn.f32.f64 	%f14, %fd4;
	mov.u32 	%r20, %ntid.z;
	mov.u32 	%r21, %ntid.y;
	mul.lo.s32 	%r22, %r20, %r21;
	mov.u32 	%r23, %ntid.x;
	mov.u32 	%r24, %tid.z;
	mov.u32 	%r25, %tid.y;
	mov.u32 	%r26, %tid.x;
	mad.lo.s32 	%r27, %r23, %r25, %r26;
	mad.lo.s32 	%r1, %r22, %r24, %r27;
	sub.f32 	%f2, %f14, %f1;
	cvt.rn.f32.u32 	%f15, %r26;
	cvt.rn.f32.u32 	%f16, %r23;
	div.rn.f32 	%f3, %f15, %f16;
	mov.b32 	%r508, 0;
	mov.b16 	%rs653, 0;
	mov.b64 	%rd151, 0;
$L__BB0_1:
	mov.u64 	%rd4, %rd148;
	mov.u64 	%rd148, %rd147;
	setp.ne.s16 	%p1, %rs653, 0;
	@%p1 bra 	$L__BB0_3;
	ld.local.v4.b32 	{%r28, %r29, %r30, %r31}, [%rd148];
	mov.b32 	{%rs714, %rs713}, %r31;
	mov.b32 	{%rs716, %rs715}, %r30;
	mov.b32 	{%rs718, %rs717}, %r29;
	mov.b32 	{%rs720, %rs719}, %r28;
	min.s16 	%rs211, %rs720, %rs719;
	max.s16 	%rs212, %rs720, %rs719;
	sub.s16 	%rs213, %rs212, %rs211;
	mul.wide.u16 	%r32, %rs213, 2;
	min.s16 	%rs214, %rs719, %rs718;
	max.s16 	%rs215, %rs719, %rs718;
	sub.s16 	%rs216, %rs215, %rs214;
	cvt.u32.u16 	%r33, %rs216;
	min.s16 	%rs217, %rs718, %rs717;
	max.s16 	%rs218, %rs718, %rs717;
	sub.s16 	%rs219, %rs218, %rs217;
	cvt.u32.u16 	%r34, %rs219;
	add.s32 	%r35, %r33, %r34;
	min.s16 	%rs220, %rs717, %rs716;
	max.s16 	%rs221, %rs717, %rs716;
	sub.s16 	%rs222, %rs221, %rs220;
	cvt.u32.u16 	%r36, %rs222;
	add.s32 	%r37, %r35, %r36;
	min.s16 	%rs223, %rs716, %rs715;
	max.s16 	%rs224, %rs716, %rs715;
	sub.s16 	%rs225, %rs224, %rs223;
	cvt.u32.u16 	%r38, %rs225;
	add.s32 	%r39, %r37, %r38;
	min.s16 	%rs226, %rs715, %rs714;
	max.s16 	%rs227, %rs715, %rs714;
	sub.s16 	%rs228, %rs227, %rs226;
	cvt.u32.u16 	%r40, %rs228;
	add.s32 	%r41, %r39, %r40;
	min.s16 	%rs229, %rs714, %rs713;
	max.s16 	%rs230, %rs714, %rs713;
	sub.s16 	%rs231, %rs230, %rs229;
	cvt.u32.u16 	%r42, %rs231;
	add.s32 	%r43, %r41, %r42;
	ld.local.v4.b32 	{%r44, %r45, %r46, %r47}, [%rd148+16];
	mov.b32 	{%rs706, %rs705}, %r47;
	mov.b32 	{%rs708, %rs707}, %r46;
	mov.b32 	{%rs710, %rs709}, %r45;
	mov.b32 	{%rs712, %rs711}, %r44;
	min.s16 	%rs240, %rs713, %rs712;
	max.s16 	%rs241, %rs713, %rs712;
	sub.s16 	%rs242, %rs241, %rs240;
	cvt.u32.u16 	%r48, %rs242;
	add.s32 	%r49, %r43, %r48;
	min.s16 	%rs243, %rs712, %rs711;
	max.s16 	%rs244, %rs712, %rs711;
	sub.s16 	%rs245, %rs244, %rs243;
	cvt.u32.u16 	%r50, %rs245;
	add.s32 	%r51, %r49, %r50;
	min.s16 	%rs246, %rs711, %rs710;
	max.s16 	%rs247, %rs711, %rs710;
	sub.s16 	%rs248, %rs247, %rs246;
	cvt.u32.u16 	%r52, %rs248;
	add.s32 	%r53, %r51, %r52;
	min.s16 	%rs249, %rs710, %rs709;
	max.s16 	%rs250, %rs710, %rs709;
	sub.s16 	%rs251, %rs250, %rs249;
	cvt.u32.u16 	%r54, %rs251;
	add.s32 	%r55, %r53, %r54;
	min.s16 	%rs252, %rs709, %rs708;
	max.s16 	%rs253, %rs709, %rs708;
	sub.s16 	%rs254, %rs253, %rs252;
	cvt.u32.u16 	%r56, %rs254;
	add.s32 	%r57, %r55, %r56;
	min.s16 	%rs255, %rs708, %rs707;
	max.s16 	%rs256, %rs708, %rs707;
	sub.s16 	%rs257, %rs256, %rs255;
	cvt.u32.u16 	%r58, %rs257;
	add.s32 	%r59, %r57, %r58;
	min.s16 	%rs258, %rs707, %rs706;
	max.s16 	%rs259, %rs707, %rs706;
	sub.s16 	%rs260, %rs259, %rs258;
	cvt.u32.u16 	%r60, %rs260;
	add.s32 	%r61, %r59, %r60;
	min.s16 	%rs261, %rs706, %rs705;
	max.s16 	%rs262, %rs706, %rs705;
	sub.s16 	%rs263, %rs262, %rs261;
	cvt.u32.u16 	%r62, %rs263;
	add.s32 	%r63, %r61, %r62;
	ld.local.v4.b32 	{%r64, %r65, %r66, %r67}, [%rd148+32];
	mov.b32 	{%rs698, %rs697}, %r67;
	mov.b32 	{%rs700, %rs699}, %r66;
	mov.b32 	{%rs702, %rs701}, %r65;
	mov.b32 	{%rs704, %rs703}, %r64;
	min.s16 	%rs272, %rs705, %rs704;
	max.s16 	%rs273, %rs705, %rs704;
	sub.s16 	%rs274, %rs273, %rs272;
	cvt.u32.u16 	%r68, %rs274;
	add.s32 	%r69, %r63, %r68;
	min.s16 	%rs275, %rs704, %rs703;
	max.s16 	%rs276, %rs704, %rs703;
	sub.s16 	%rs277, %rs276, %rs275;
	cvt.u32.u16 	%r70, %rs277;
	add.s32 	%r71, %r69, %r70;
	min.s16 	%rs278, %rs703, %rs702;
	max.s16 	%rs279, %rs703, %rs702;
	sub.s16 	%rs280, %rs279, %rs278;
	cvt.u32.u16 	%r72, %rs280;
	add.s32 	%r73, %r71, %r72;
	min.s16 	%rs281, %rs702, %rs701;
	max.s16 	%rs282, %rs702, %rs701;
	sub.s16 	%rs283, %rs282, %rs281;
	cvt.u32.u16 	%r74, %rs283;
	add.s32 	%r75, %r73, %r74;
	min.s16 	%rs284, %rs701, %rs700;
	max.s16 	%rs285, %rs701, %rs700;
	sub.s16 	%rs286, %rs285, %rs284;
	cvt.u32.u16 	%r76, %rs286;
	add.s32 	%r77, %r75, %r76;
	min.s16 	%rs287, %rs700, %rs699;
	max.s16 	%rs288, %rs700, %rs699;
	sub.s16 	%rs289, %rs288, %rs287;
	cvt.u32.u16 	%r78, %rs289;
	add.s32 	%r79, %r77, %r78;
	min.s16 	%rs290, %rs699, %rs698;
	max.s16 	%rs291, %rs699, %rs698;
	sub.s16 	%rs292, %rs291, %rs290;
	cvt.u32.u16 	%r80, %rs292;
	add.s32 	%r81, %r79, %r80;
	min.s16 	%rs293, %rs698, %rs697;
	max.s16 	%rs294, %rs698, %rs697;
	sub.s16 	%rs295, %rs294, %rs293;
	cvt.u32.u16 	%r82, %rs295;
	add.s32 	%r83, %r81, %r82;
	ld.local.v4.b32 	{%r84, %r85, %r86, %r87}, [%rd148+48];
	mov.b32 	{%rs690, %rs689}, %r87;
	mov.b32 	{%rs692, %rs691}, %r86;
	mov.b32 	{%rs694, %rs693}, %r85;
	mov.b32 	{%rs696, %rs695}, %r84;
	min.s16 	%rs304, %rs697, %rs696;
	max.s16 	%rs305, %rs697, %rs696;
	sub.s16 	%rs306, %rs305, %rs304;
	cvt.u32.u16 	%r88, %rs306;
	add.s32 	%r89, %r83, %r88;
	min.s16 	%rs307, %rs696, %rs695;
	max.s16 	%rs308, %rs696, %rs695;
	sub.s16 	%rs309, %rs308, %rs307;
	cvt.u32.u16 	%r90, %rs309;
	add.s32 	%r91, %r89, %r90;
	min.s16 	%rs310, %rs695, %rs694;
	max.s16 	%rs311, %rs695, %rs694;
	sub.s16 	%rs312, %rs311, %rs310;
	cvt.u32.u16 	%r92, %rs312;
	add.s32 	%r93, %r91, %r92;
	min.s16 	%rs313, %rs694, %rs693;
	max.s16 	%rs314, %rs694, %rs693;
	sub.s16 	%rs315, %rs314, %rs313;
	cvt.u32.u16 	%r94, %rs315;
	add.s32 	%r95, %r93, %r94;
	min.s16 	%rs316, %rs693, %rs692;
	max.s16 	%rs317, %rs693, %rs692;
	sub.s16 	%rs318, %rs317, %rs316;
	cvt.u32.u16 	%r96, %rs318;
	add.s32 	%r97, %r95, %r96;
	min.s16 	%rs319, %rs692, %rs691;
	max.s16 	%rs320, %rs692, %rs691;
	sub.s16 	%rs321, %rs320, %rs319;
	cvt.u32.u16 	%r98, %rs321;
	add.s32 	%r99, %r97, %r98;
	min.s16 	%rs322, %rs691, %rs690;
	max.s16 	%rs323, %rs691, %rs690;
	sub.s16 	%rs324, %rs323, %rs322;
	cvt.u32.u16 	%r100, %rs324;
	add.s32 	%r101, %r99, %r100;
	min.s16 	%rs325, %rs690, %rs689;
	max.s16 	%rs326, %rs690, %rs689;
	sub.s16 	%rs327, %rs326, %rs325;
	cvt.u32.u16 	%r102, %rs327;
	add.s32 	%r103, %r101, %r102;
	ld.local.v4.b32 	{%r104, %r105, %r106, %r107}, [%rd148+64];
	mov.b32 	{%rs682, %rs681}, %r107;
	mov.b32 	{%rs684, %rs683}, %r106;
	mov.b32 	{%rs686, %rs685}, %r105;
	mov.b32 	{%rs688, %rs687}, %r104;
	min.s16 	%rs336, %rs689, %rs688;
	max.s16 	%rs337, %rs689, %rs688;
	sub.s16 	%rs338, %rs337, %rs336;
	cvt.u32.u16 	%r108, %rs338;
	add.s32 	%r109, %r103, %r108;
	min.s16 	%rs339, %rs688, %rs687;
	max.s16 	%rs340, %rs688, %rs687;
	sub.s16 	%rs341, %rs340, %rs339;
	cvt.u32.u16 	%r110, %rs341;
	add.s32 	%r111, %r109, %r110;
	min.s16 	%rs342, %rs687, %rs686;
	max.s16 	%rs343, %rs687, %rs686;
	sub.s16 	%rs344, %rs343, %rs342;
	cvt.u32.u16 	%r112, %rs344;
	add.s32 	%r113, %r111, %r112;
	min.s16 	%rs345, %rs686, %rs685;
	max.s16 	%rs346, %rs686, %rs685;
	sub.s16 	%rs347, %rs346, %rs345;
	cvt.u32.u16 	%r114, %rs347;
	add.s32 	%r115, %r113, %r114;
	min.s16 	%rs348, %rs685, %rs684;
	max.s16 	%rs349, %rs685, %rs684;
	sub.s16 	%rs350, %rs349, %rs348;
	cvt.u32.u16 	%r116, %rs350;
	add.s32 	%r117, %r115, %r116;
	min.s16 	%rs351, %rs684, %rs683;
	max.s16 	%rs352, %rs684, %rs683;
	sub.s16 	%rs353, %rs352, %rs351;
	cvt.u32.u16 	%r118, %rs353;
	add.s32 	%r119, %r117, %r118;
	min.s16 	%rs354, %rs683, %rs682;
	max.s16 	%rs355, %rs683, %rs682;
	sub.s16 	%rs356, %rs355, %rs354;
	cvt.u32.u16 	%r120, %rs356;
	add.s32 	%r121, %r119, %r120;
	min.s16 	%rs357, %rs682, %rs681;
	max.s16 	%rs358, %rs682, %rs681;
	sub.s16 	%rs359, %rs358, %rs357;
	cvt.u32.u16 	%r122, %rs359;
	add.s32 	%r123, %r121, %r122;
	ld.local.v4.b32 	{%r124, %r125, %r126, %r127}, [%rd148+80];
	mov.b32 	{%rs674, %rs673}, %r127;
	mov.b32 	{%rs676, %rs675}, %r126;
	mov.b32 	{%rs678, %rs677}, %r125;
	mov.b32 	{%rs680, %rs679}, %r124;
	min.s16 	%rs368, %rs681, %rs680;
	max.s16 	%rs369, %rs681, %rs680;
	sub.s16 	%rs370, %rs369, %rs368;
	cvt.u32.u16 	%r128, %rs370;
	add.s32 	%r129, %r123, %r128;
	min.s16 	%rs371, %rs680, %rs679;
	max.s16 	%rs372, %rs680, %rs679;
	sub.s16 	%rs373, %rs372, %rs371;
	cvt.u32.u16 	%r130, %rs373;
	add.s32 	%r131, %r129, %r130;
	min.s16 	%rs374, %rs679, %rs678;
	max.s16 	%rs375, %rs679, %rs678;
	sub.s16 	%rs376, %rs375, %rs374;
	cvt.u32.u16 	%r132, %rs376;
	add.s32 	%r133, %r131, %r132;
	min.s16 	%rs377, %rs678, %rs677;
	max.s16 	%rs378, %rs678, %rs677;
	sub.s16 	%rs379, %rs378, %rs377;
	cvt.u32.u16 	%r134, %rs379;
	add.s32 	%r135, %r133, %r134;
	min.s16 	%rs380, %rs677, %rs676;
	max.s16 	%rs381, %rs677, %rs676;
	sub.s16 	%rs382, %rs381, %rs380;
	cvt.u32.u16 	%r136, %rs382;
	add.s32 	%r137, %r135, %r136;
	min.s16 	%rs383, %rs676, %rs675;
	max.s16 	%rs384, %rs676, %rs675;
	sub.s16 	%rs385, %rs384, %rs383;
	cvt.u32.u16 	%r138, %rs385;
	add.s32 	%r139, %r137, %r138;
	min.s16 	%rs386, %rs675, %rs674;
	max.s16 	%rs387, %rs675, %rs674;
	sub.s16 	%rs388, %rs387, %rs386;
	cvt.u32.u16 	%r140, %rs388;
	add.s32 	%r141, %r139, %r140;
	min.s16 	%rs389, %rs674, %rs673;
	max.s16 	%rs390, %rs674, %rs673;
	sub.s16 	%rs391, %rs390, %rs389;
	cvt.u32.u16 	%r142, %rs391;
	add.s32 	%r143, %r141, %r142;
	ld.local.v4.b32 	{%r144, %r145, %r146, %r147}, [%rd148+96];
	mov.b32 	{%rs666, %rs665}, %r147;
	mov.b32 	{%rs668, %rs667}, %r146;
	mov.b32 	{%rs670, %rs669}, %r145;
	mov.b32 	{%rs672, %rs671}, %r144;
	min.s16 	%rs400, %rs673, %rs672;
	max.s16 	%rs401, %rs673, %rs672;
	sub.s16 	%rs402, %rs401, %rs400;
	cvt.u32.u16 	%r148, %rs402;
	add.s32 	%r149, %r143, %r148;
	min.s16 	%rs403, %rs672, %rs671;
	max.s16 	%rs404, %rs672, %rs671;
	sub.s16 	%rs405, %rs404, %rs403;
	cvt.u32.u16 	%r150, %rs405;
	add.s32 	%r151, %r149, %r150;
	min.s16 	%rs406, %rs671, %rs670;
	max.s16 	%rs407, %rs671, %rs670;
	sub.s16 	%rs408, %rs407, %rs406;
	cvt.u32.u16 	%r152, %rs408;
	add.s32 	%r153, %r151, %r152;
	min.s16 	%rs409, %rs670, %rs669;
	max.s16 	%rs410, %rs670, %rs669;
	sub.s16 	%rs411, %rs410, %rs409;
	cvt.u32.u16 	%r154, %rs411;
	add.s32 	%r155, %r153, %r154;
	min.s16 	%rs412, %rs669, %rs668;
	max.s16 	%rs413, %rs669, %rs668;
	sub.s16 	%rs414, %rs413, %rs412;
	cvt.u32.u16 	%r156, %rs414;
	add.s32 	%r157, %r155, %r156;
	min.s16 	%rs415, %rs668, %rs667;
	max.s16 	%rs416, %rs668, %rs667;
	sub.s16 	%rs417, %rs416, %rs415;
	cvt.u32.u16 	%r158, %rs417;
	add.s32 	%r159, %r157, %r158;
	min.s16 	%rs418, %rs667, %rs666;
	max.s16 	%rs419, %rs667, %rs666;
	sub.s16 	%rs420, %rs419, %rs418;
	cvt.u32.u16 	%r160, %rs420;
	add.s32 	%r161, %r159, %r160;
	min.s16 	%rs421, %rs666, %rs665;
	max.s16 	%rs422, %rs666, %rs665;
	sub.s16 	%rs423, %rs422, %rs421;
	cvt.u32.u16 	%r162, %rs423;
	add.s32 	%r163, %r161, %r162;
	ld.local.v4.b32 	{%r164, %r165, %r166, %r167}, [%rd148+112];
	mov.b32 	{%rs658, %rs657}, %r167;
	mov.b32 	{%rs660, %rs659}, %r166;
	mov.b32 	{%rs662, %rs661}, %r165;
	mov.b32 	{%rs664, %rs663}, %r164;
	min.s16 	%rs432, %rs665, %rs664;
	max.s16 	%rs433, %rs665, %rs664;
	sub.s16 	%rs434, %rs433, %rs432;
	cvt.u32.u16 	%r168, %rs434;
	add.s32 	%r169, %r163, %r168;
	min.s16 	%rs435, %rs664, %rs663;
	max.s16 	%rs436, %rs664, %rs663;
	sub.s16 	%rs437, %rs436, %rs435;
	cvt.u32.u16 	%r170, %rs437;
	add.s32 	%r171, %r169, %r170;
	min.s16 	%rs438, %rs663, %rs662;
	max.s16 	%rs439, %rs663, %rs662;
	sub.s16 	%rs440, %rs439, %rs438;
	cvt.u32.u16 	%r172, %rs440;
	add.s32 	%r173, %r171, %r172;
	min.s16 	%rs441, %rs662, %rs661;
	max.s16 	%rs442, %rs662, %rs661;
	sub.s16 	%rs443, %rs442, %rs441;
	cvt.u32.u16 	%r174, %rs443;
	add.s32 	%r175, %r173, %r174;
	min.s16 	%rs444, %rs661, %rs660;
	max.s16 	%rs445, %rs661, %rs660;
	sub.s16 	%rs446, %rs445, %rs444;
	cvt.u32.u16 	%r176, %rs446;
	add.s32 	%r177, %r175, %r176;
	min.s16 	%rs447, %rs660, %rs659;
	max.s16 	%rs448, %rs660, %rs659;
	sub.s16 	%rs449, %rs448, %rs447;
	cvt.u32.u16 	%r178, %rs449;
	add.s32 	%r179, %r177, %r178;
	min.s16 	%rs450, %rs659, %rs658;
	max.s16 	%rs451, %rs659, %rs658;
	sub.s16 	%rs452, %rs451, %rs450;
	cvt.u32.u16 	%r180, %rs452;
	add.s32 	%r181, %r179, %r180;
	min.s16 	%rs453, %rs658, %rs657;
	max.s16 	%rs454, %rs658, %rs657;
	sub.s16 	%rs455, %rs454, %rs453;
	cvt.u32.u16 	%r182, %rs455;
	add.s32 	%r183, %r181, %r182;
	min.s16 	%rs456, %rs657, %rs720;
	max.s16 	%rs457, %rs657, %rs720;
	sub.s16 	%rs458, %rs457, %rs456;
	cvt.u32.u16 	%r184, %rs458;
	add.s32 	%r185, %r183, %r184;
	shl.b32 	%r186, %r185, 1;
	add.s32 	%r187, %r186, %r32;
	cvt.rn.f32.u32 	%f17, %r187;
	mul.f32 	%f18, %f17, 0f3C000000;
	setp.eq.f32 	%p2, %f18, 0f00000000;
	@%p2 bra 	$L__BB0_22;
$L__BB0_3:
	ld.param.u64 	%rd143, [_Z15generate_kernelP17curandStateMtgp32PiPf_param_0];
	mov.u32 	%r188, %ntid.z;
	mov.u32 	%r189, %ntid.y;
	mul.lo.s32 	%r190, %r188, %r189;
	mov.u32 	%r191, %ntid.x;
	mul.lo.s32 	%r3, %r190, %r191;
	setp.ne.s32 	%p3, %r1, 0;
	cvta.to.global.u64 	%rd20, %rd143;
	mov.u32 	%r192, %ctaid.x;
	mov.u32 	%r193, %nctaid.y;
	mov.u32 	%r194, %ctaid.y;
	mad.lo.s32 	%r195, %r192, %r193, %r194;
	mul.wide.u32 	%rd21, %r195, 4112;
	add.s64 	%rd6, %rd20, %rd21;
	ld.global.u64 	%rd22, [%rd6+4104];
	cvta.to.global.u64 	%rd23, %rd22;
	ld.global.v2.u32 	{%r196, %r197}, [%rd6+4096];
	mul.wide.s32 	%rd24, %r197, 4;
	add.s64 	%rd25, %rd23, %rd24;
	ld.global.u32 	%r198, [%rd25];
	add.s32 	%r199, %r196, %r1;
	shl.b32 	%r200, %r199, 2;
	cvt.u64.u32 	%rd26, %r200;
	and.b64  	%rd27, %rd26, 4092;
	add.s64 	%rd28, %rd6, %rd27;
	ld.global.u32 	%r201, [%rd28];
	add.s32 	%r202, %r200, 4;
	cvt.u64.u32 	%rd29, %r202;
	and.b64  	%rd30, %rd29, 4092;
	add.s64 	%rd31, %rd6, %rd30;
	ld.global.u32 	%r203, [%rd31];
	add.s32 	%r204, %r199, %r198;
	shl.b32 	%r205, %r204, 2;
	cvt.u64.u32 	%rd32, %r205;
	and.b64  	%rd33, %rd32, 4092;
	add.s64 	%rd34, %rd6, %rd33;
	ld.global.u32 	%r206, [%rd34];
	ld.global.u32 	%r207, [%rd23+40800];
	and.b32  	%r208, %r207, %r201;
	xor.b32  	%r209, %r208, %r203;
	ld.global.u32 	%r210, [%rd25+39200];
	shl.b32 	%r211, %r209, %r210;
	ld.global.u32 	%r212, [%rd25+40000];
	shr.u32 	%r213, %r206, %r212;
	xor.b32  	%r214, %r213, %r211;
	xor.b32  	%r215, %r214, %r209;
	mul.wide.s32 	%rd35, %r197, 60;
	add.s64 	%rd36, %rd25, %rd35;
	shl.b32 	%r216, %r215, 2;
	cvt.u64.u32 	%rd37, %r216;
	and.b64  	%rd38, %rd37, 60;
	add.s64 	%rd39, %rd36, %rd38;
	ld.global.u32 	%r217, [%rd39+800];
	xor.b32  	%r218, %r215, %r217;
	add.s32 	%r219, %r200, 1404;
	cvt.u64.u32 	%rd40, %r219;
	and.b64  	%rd41, %rd40, 4092;
	add.s64 	%rd42, %rd6, %rd41;
	st.global.u32 	[%rd42], %r218;
	add.s32 	%r220, %r205, -4;
	cvt.u64.u32 	%rd43, %r220;
	and.b64  	%rd44, %rd43, 4092;
	add.s64 	%rd45, %rd6, %rd44;
	ld.global.u32 	%r221, [%rd45];
	shr.u32 	%r222, %r221, 16;
	xor.b32  	%r223, %r222, %r221;
	shr.u32 	%r224, %r223, 8;
	xor.b32  	%r225, %r224, %r223;
	shl.b32 	%r226, %r225, 2;
	cvt.u64.u32 	%rd46, %r226;
	and.b64  	%rd47, %rd46, 60;
	add.s64 	%rd48, %rd36, %rd47;
	ld.global.u32 	%r227, [%rd48+13600];
	xor.b32  	%r4, %r227, %r218;
	bar.sync 	0;
	@%p3 bra 	$L__BB0_5;
	ld.global.u32 	%r228, [%rd6+4096];
	add.s32 	%r229, %r228, %r3;
	and.b32  	%r230, %r229, 1023;
	st.global.u32 	[%rd6+4096], %r230;
$L__BB0_5:
	setp.ne.s32 	%p4, %r1, 0;
	bar.sync 	0;
	cvt.rn.f32.u32 	%f19, %r4;
	fma.rn.f32 	%f4, %f19, 0f2F800000, 0f2F000000;
	ld.global.u64 	%rd49, [%rd6+4104];
	cvta.to.global.u64 	%rd50, %rd49;
	ld.global.v2.u32 	{%r231, %r232}, [%rd6+4096];
	mul.wide.s32 	%rd51, %r232, 4;
	add.s64 	%rd52, %rd50, %rd51;
	ld.global.u32 	%r233, [%rd52];
	add.s32 	%r234, %r231, %r1;
	shl.b32 	%r235, %r234, 2;
	cvt.u64.u32 	%rd53, %r235;
	and.b64  	%rd54, %rd53, 4092;
	add.s64 	%rd55, %rd6, %rd54;
	ld.global.u32 	%r236, [%rd55];
	add.s32 	%r237, %r235, 4;
	cvt.u64.u32 	%rd56, %r237;
	and.b64  	%rd57, %rd56, 4092;
	add.s64 	%rd58, %rd6, %rd57;
	ld.global.u32 	%r238, [%rd58];
	add.s32 	%r239, %r234, %r233;
	shl.b32 	%r240, %r239, 2;
	cvt.u64.u32 	%rd59, %r240;
	and.b64  	%rd60, %rd59, 4092;
	add.s64 	%rd61, %rd6, %rd60;
	ld.global.u32 	%r241, [%rd61];
	ld.global.u32 	%r242, [%rd50+40800];
	and.b32  	%r243, %r242, %r236;
	xor.b32  	%r244, %r243, %r238;
	ld.global.u32 	%r245, [%rd52+39200];
	shl.b32 	%r246, %r244, %r245;
	ld.global.u32 	%r247, [%rd52+40000];
	shr.u32 	%r248, %r241, %r247;
	xor.b32  	%r249, %r248, %r246;
	xor.b32  	%r250, %r249, %r244;
	mul.wide.s32 	%rd62, %r232, 60;
	add.s64 	%rd63, %rd52, %rd62;
	shl.b32 	%r251, %r250, 2;
	cvt.u64.u32 	%rd64, %r251;
	and.b64  	%rd65, %rd64, 60;
	add.s64 	%rd66, %rd63, %rd65;
	ld.global.u32 	%r252, [%rd66+800];
	xor.b32  	%r253, %r250, %r252;
	add.s32 	%r254, %r235, 1404;
	cvt.u64.u32 	%rd67, %r254;
	and.b64  	%rd68, %rd67, 4092;
	add.s64 	%rd69, %rd6, %rd68;
	st.global.u32 	[%rd69], %r253;
	add.s32 	%r255, %r240, -4;
	cvt.u64.u32 	%rd70, %r255;
	and.b64  	%rd71, %rd70, 4092;
	add.s64 	%rd72, %rd6, %rd71;
	ld.global.u32 	%r256, [%rd72];
	shr.u32 	%r257, %r256, 16;
	xor.b32  	%r258, %r257, %r256;
	shr.u32 	%r259, %r258, 8;
	xor.b32  	%r260, %r259, %r258;
	shl.b32 	%r261, %r260, 2;
	cvt.u64.u32 	%rd73, %r261;
	and.b64  	%rd74, %rd73, 60;
	add.s64 	%rd75, %rd63, %rd74;
	ld.global.u32 	%r262, [%rd75+13600];
	xor.b32  	%r5, %r262, %r253;
	bar.sync 	0;
	@%p4 bra 	$L__BB0_7;
	ld.global.u32 	%r263, [%rd6+4096];
	add.s32 	%r264, %r263, %r3;
	and.b32  	%r265, %r264, 1023;
	st.global.u32 	[%rd6+4096], %r265;
$L__BB0_7:
	setp.ne.s32 	%p5, %r1, 0;
	bar.sync 	0;
	cvt.rn.f32.u32 	%f20, %r5;
	fma.rn.f32 	%f21, %f20, 0f2F800000, 0f2F000000;
	add.f32 	%f22, %f4, %f21;
	mul.f32 	%f23, %f22, 0f3F000000;
	fma.rn.f32 	%f5, %f2, %f23, %f1;
	ld.global.u64 	%rd76, [%rd6+4104];
	cvta.to.global.u64 	%rd77, %rd76;
	ld.global.v2.u32 	{%r266, %r267}, [%rd6+4096];
	mul.wide.s32 	%rd78, %r267, 4;
	add.s64 	%rd79, %rd77, %rd78;
	ld.global.u32 	%r268, [%rd79];
	add.s32 	%r269, %r266, %r1;
	shl.b32 	%r270, %r269, 2;
	cvt.u64.u32 	%rd80, %r270;
	and.b64  	%rd81, %rd80, 4092;
	add.s64 	%rd82, %rd6, %rd81;
	ld.global.u32 	%r271, [%rd82];
	add.s32 	%r272, %r270, 4;
	cvt.u64.u32 	%rd83, %r272;
	and.b64  	%rd84, %rd83, 4092;
	add.s64 	%rd85, %rd6, %rd84;
	ld.global.u32 	%r273, [%rd85];
	add.s32 	%r274, %r269, %r268;
	shl.b32 	%r275, %r274, 2;
	cvt.u64.u32 	%rd86, %r275;
	and.b64  	%rd87, %rd86, 4092;
	add.s64 	%rd88, %rd6, %rd87;
	ld.global.u32 	%r276, [%rd88];
	ld.global.u32 	%r277, [%rd77+40800];
	and.b32  	%r278, %r277, %r271;
	xor.b32  	%r279, %r278, %r273;
	ld.global.u32 	%r280, [%rd79+39200];
	shl.b32 	%r281, %r279, %r280;
	ld.global.u32 	%r282, [%rd79+40000];
	shr.u32 	%r283, %r276, %r282;
	xor.b32  	%r284, %r283, %r281;
	xor.b32  	%r285, %r284, %r279;
	mul.wide.s32 	%rd89, %r267, 60;
	add.s64 	%rd90, %rd79, %rd89;
	shl.b32 	%r286, %r285, 2;
	cvt.u64.u32 	%rd91, %r286;
	and.b64  	%rd92, %rd91, 60;
	add.s64 	%rd93, %rd90, %rd92;
	ld.global.u32 	%r287, [%rd93+800];
	xor.b32  	%r288, %r285, %r287;
	add.s32 	%r289, %r270, 1404;
	cvt.u64.u32 	%rd94, %r289;
	and.b64  	%rd95, %rd94, 4092;
	add.s64 	%rd96, %rd6, %rd95;
	st.global.u32 	[%rd96], %r288;
	add.s32 	%r290, %r275, -4;
	cvt.u64.u32 	%rd97, %r290;
	and.b64  	%rd98, %rd97, 4092;
	add.s64 	%rd99, %rd6, %rd98;
	ld.global.u32 	%r291, [%rd99];
	shr.u32 	%r292, %r291, 16;
	xor.b32  	%r293, %r292, %r291;
	shr.u32 	%r294, %r293, 8;
	xor.b32  	%r295, %r294, %r293;
	shl.b32 	%r296, %r295, 2;
	cvt.u64.u32 	%rd100, %r296;
	and.b64  	%rd101, %rd100, 60;
	add.s64 	%rd102, %rd90, %rd101;
	ld.global.u32 	%r297, [%rd102+13600];
	xor.b32  	%r6, %r297, %r288;
	bar.sync 	0;
	@%p5 bra 	$L__BB0_9;
	ld.global.u32 	%r298, [%rd6+4096];
	add.s32 	%r299, %r298, %r3;
	and.b32  	%r300, %r299, 1023;
	st.global.u32 	[%rd6+4096], %r300;
$L__BB0_9:
	bar.sync 	0;
	cvt.rn.f32.u32 	%f24, %r6;
	fma.rn.f32 	%f25, %f24, 0f2F800000, 0f2F000000;
	mul.f32 	%f26, %f25, 0f42800000;
	cvt.rzi.s32.f32 	%r7, %f26;
	cvt.rn.f32.s32 	%f27, %r7;
	fma.rn.f32 	%f28, %f5, 0f42800000, %f27;
	cvt.rzi.s32.f32 	%r8, %f28;
	mov.b16 	%rs653, 0;
	mov.b32 	%r507, 1;
	mov.b64 	%rd149, 0;
$L__BB0_10:
	add.s32 	%r302, %r507, -1;
	add.s64 	%rd9, %rd148, %rd149;
	ld.local.u16 	%rs67, [%rd9];
	add.s64 	%rd10, %rd4, %rd149;
	st.local.u16 	[%rd10], %rs67;
	setp.gt.s32 	%p6, %r7, %r302;
	setp.gt.s32 	%p7, %r302, %r8;
	or.pred  	%p8, %p6, %p7;
	mov.u16 	%rs655, %rs67;
	@%p8 bra 	$L__BB0_19;
	ld.local.u16 	%rs655, [%rd9+-2];
	shl.b32 	%r303, %r507, 1;
	cvt.u64.u32 	%rd104, %r303;
	and.b64  	%rd105, %rd104, 126;
	add.s64 	%rd106, %rd148, %rd105;
	ld.local.u16 	%rs460, [%rd106];
	setp.ne.s16 	%p9, %rs655, %rs460;
	@%p9 bra 	$L__BB0_13;
	st.local.u16 	[%rd10], %rs655;
	bra.uni 	$L__BB0_18;
$L__BB0_13:
	setp.ne.s32 	%p10, %r1, 0;
	ld.global.u64 	%rd107, [%rd6+4104];
	cvta.to.global.u64 	%rd108, %rd107;
	ld.global.v2.u32 	{%r304, %r305}, [%rd6+4096];
	mul.wide.s32 	%rd109, %r305, 4;
	add.s64 	%rd110, %rd108, %rd109;
	ld.global.u32 	%r306, [%rd110];
	add.s32 	%r307, %r304, %r1;
	shl.b32 	%r308, %r307, 2;
	cvt.u64.u32 	%rd111, %r308;
	and.b64  	%rd112, %rd111, 4092;
	add.s64 	%rd113, %rd6, %rd112;
	ld.global.u32 	%r309, [%rd113];
	add.s32 	%r310, %r308, 4;
	cvt.u64.u32 	%rd114, %r310;
	and.b64  	%rd115, %rd114, 4092;
	add.s64 	%rd116, %rd6, %rd115;
	ld.global.u32 	%r311, [%rd116];
	add.s32 	%r312, %r307, %r306;
	shl.b32 	%r313, %r312, 2;
	cvt.u64.u32 	%rd117, %r313;
	and.b64  	%rd118, %rd117, 4092;
	add.s64 	%rd119, %rd6, %rd118;
	ld.global.u32 	%r314, [%rd119];
	ld.global.u32 	%r315, [%rd108+40800];
	and.b32  	%r316, %r315, %r309;
	xor.b32  	%r317, %r316, %r311;
	ld.global.u32 	%r318, [%rd110+39200];
	shl.b32 	%r319, %r317, %r318;
	ld.global.u32 	%r320, [%rd110+40000];
	shr.u32 	%r321, %r314, %r320;
	xor.b32  	%r322, %r321, %r319;
	xor.b32  	%r323, %r322, %r317;
	mul.wide.s32 	%rd120, %r305, 60;
	add.s64 	%rd121, %rd110, %rd120;
	shl.b32 	%r324, %r323, 2;
	cvt.u64.u32 	%rd122, %r324;
	and.b64  	%rd123, %rd122, 60;
	add.s64 	%rd124, %rd121, %rd123;
	ld.global.u32 	%r325, [%rd124+800];
	xor.b32  	%r326, %r323, %r325;
	add.s32 	%r327, %r308, 1404;
	cvt.u64.u32 	%rd125, %r327;
	and.b64  	%rd126, %rd125, 4092;
	add.s64 	%rd127, %rd6, %rd126;
	st.global.u32 	[%rd127], %r326;
	add.s32 	%r328, %r313, -4;
	cvt.u64.u32 	%rd128, %r328;
	and.b64  	%rd129, %rd128, 4092;
	add.s64 	%rd130, %rd6, %rd129;
	ld.global.u32 	%r329, [%rd130];
	shr.u32 	%r330, %r329, 16;
	xor.b32  	%r331, %r330, %r329;
	shr.u32 	%r332, %r331, 8;
	xor.b32  	%r333, %r332, %r331;
	shl.b32 	%r334, %r333, 2;
	cvt.u64.u32 	%rd131, %r334;
	and.b64  	%rd132, %rd131, 60;
	add.s64 	%rd133, %rd121, %rd132;
	ld.global.u32 	%r335, [%rd133+13600];
	xor.b32  	%r10, %r335, %r326;
	bar.sync 	0;
	@%p10 bra 	$L__BB0_15;
	ld.global.u32 	%r336, [%rd6+4096];
	add.s32 	%r337, %r336, %r3;
	and.b32  	%r338, %r337, 1023;
	st.global.u32 	[%rd6+4096], %r338;
$L__BB0_15:
	bar.sync 	0;
	cvt.rn.f32.u32 	%f29, %r10;
	fma.rn.f32 	%f30, %f29, 0f2F800000, 0f2F000000;
	setp.gt.f32 	%p11, %f3, %f30;
	@%p11 bra 	$L__BB0_17;
	ld.local.u16 	%rs655, [%rd10];
	bra.uni 	$L__BB0_18;
$L__BB0_17:
	setp.eq.s16 	%p12, %rs67, 0;
	selp.u16 	%rs655, 1, 0, %p12;
	st.local.u16 	[%rd10], %rs655;
$L__BB0_18:
	add.s64 	%rd151, %rd151, 1;
$L__BB0_19:
	setp.eq.s16 	%p13, %rs67, %rs655;
	selp.b16 	%rs653, %rs653, 1, %p13;
	add.s32 	%r507, %r507, 1;
	add.s64 	%rd149, %rd149, 2;
	setp.ne.s32 	%p14, %r507, 65;
	@%p14 bra 	$L__BB0_10;
	shr.s64 	%rd134, %rd151, 63;
	shr.u64 	%rd135, %rd134, 58;
	add.s64 	%rd136, %rd151, %rd135;
	shr.u64 	%rd137, %rd136, 6;
	cvt.u32.u64 	%r508, %rd137;
	setp.lt.s32 	%p15, %r508, 10000;
	mov.u64 	%rd147, %rd4;
	@%p15 bra 	$L__BB0_1;
	ld.local.v4.b32 	{%r339, %r340, %r341, %r342}, [%rd4];
	mov.b32 	{%rs720, %rs719}, %r339;
	mov.b32 	{%rs718, %rs717}, %r340;
	mov.b32 	{%rs716, %rs715}, %r341;
	mov.b32 	{%rs714, %rs713}, %r342;
	ld.local.v4.b32 	{%r343, %r344, %r345, %r346}, [%rd4+16];
	mov.b32 	{%rs712, %rs711}, %r343;
	mov.b32 	{%rs710, %rs709}, %r344;
	mov.b32 	{%rs708, %rs707}, %r345;
	mov.b32 	{%rs706, %rs705}, %r346;
	ld.local.v4.b32 	{%r347, %r348, %r349, %r350}, [%rd4+32];
	mov.b32 	{%rs704, %rs703}, %r347;
	mov.b32 	{%rs702, %rs701}, %r348;
	mov.b32 	{%rs700, %rs699}, %r349;
	mov.b32 	{%rs698, %rs697}, %r350;
	ld.local.v4.b32 	{%r351, %r352, %r353, %r354}, [%rd4+48];
	mov.b32 	{%rs696, %rs695}, %r351;
	mov.b32 	{%rs694, %rs693}, %r352;
	mov.b32 	{%rs692, %rs691}, %r353;
	mov.b32 	{%rs690, %rs689}, %r354;
	ld.local.v4.b32 	{%r355, %r356, %r357, %r358}, [%rd4+64];
	mov.b32 	{%rs688, %rs687}, %r355;
	mov.b32 	{%rs686, %rs685}, %r356;
	mov.b32 	{%rs684, %rs683}, %r357;
	mov.b32 	{%rs682, %rs681}, %r358;
	ld.local.v4.b32 	{%r359, %r360, %r361, %r362}, [%rd4+80];
	mov.b32 	{%rs680, %rs679}, %r359;
	mov.b32 	{%rs678, %rs677}, %r360;
	mov.b32 	{%rs676, %rs675}, %r361;
	mov.b32 	{%rs674, %rs673}, %r362;
	ld.local.v4.b32 	{%r363, %r364, %r365, %r366}, [%rd4+96];
	mov.b32 	{%rs672, %rs671}, %r363;
	mov.b32 	{%rs670, %rs669}, %r364;
	mov.b32 	{%rs668, %rs667}, %r365;
	mov.b32 	{%rs666, %rs665}, %r366;
	ld.local.v4.b32 	{%r367, %r368, %r369, %r370}, [%rd4+112];
	mov.b32 	{%rs664, %rs663}, %r367;
	mov.b32 	{%rs662, %rs661}, %r368;
	mov.b32 	{%rs660, %rs659}, %r369;
	mov.b32 	{%rs658, %rs657}, %r370;
$L__BB0_22:
	ld.param.u64 	%rd145, [_Z15generate_kernelP17curandStateMtgp32PiPf_param_2];
	ld.param.u64 	%rd144, [_Z15generate_kernelP17curandStateMtgp32PiPf_param_1];
	min.s16 	%rs461, %rs720, %rs719;
	max.s16 	%rs462, %rs720, %rs719;
	sub.s16 	%rs463, %rs462, %rs461;
	mul.wide.u16 	%r371, %rs463, 2;
	min.s16 	%rs464, %rs719, %rs718;
	max.s16 	%rs465, %rs719, %rs718;
	sub.s16 	%rs466, %rs465, %rs464;
	cvt.u32.u16 	%r372, %rs466;
	min.s16 	%rs467, %rs718, %rs717;
	max.s16 	%rs468, %rs718, %rs717;
	sub.s16 	%rs469, %rs468, %rs467;
	cvt.u32.u16 	%r373, %rs469;
	add.s32 	%r374, %r372, %r373;
	min.s16 	%rs470, %rs717, %rs716;
	max.s16 	%rs471, %rs717, %rs716;
	sub.s16 	%rs472, %rs471, %rs470;
	cvt.u32.u16 	%r375, %rs472;
	add.s32 	%r376, %r374, %r375;
	min.s16 	%rs473, %rs716, %rs715;
	max.s16 	%rs474, %rs716, %rs715;
	sub.s16 	%rs475, %rs474, %rs473;
	cvt.u32.u16 	%r377, %rs475;
	add.s32 	%r378, %r376, %r377;
	min.s16 	%rs476, %rs715, %rs714;
	max.s16 	%rs477, %rs715, %rs714;
	sub.s16 	%rs478, %rs477, %rs476;
	cvt.u32.u16 	%r379, %rs478;
	add.s32 	%r380, %r378, %r379;
	min.s16 	%rs479, %rs714, %rs713;
	max.s16 	%rs480, %rs714, %rs713;
	sub.s16 	%rs481, %rs480, %rs479;
	cvt.u32.u16 	%r381, %rs481;
	add.s32 	%r382, %r380, %r381;
	min.s16 	%rs482, %rs713, %rs712;
	max.s16 	%rs483, %rs713, %rs712;
	sub.s16 	%rs484, %rs483, %rs482;
	cvt.u32.u16 	%r383, %rs484;
	add.s32 	%r384, %r382, %r383;
	min.s16 	%rs485, %rs712, %rs711;
	max.s16 	%rs486, %rs712, %rs711;
	sub.s16 	%rs487, %rs486, %rs485;
	cvt.u32.u16 	%r385, %rs487;
	add.s32 	%r386, %r384, %r385;
	min.s16 	%rs488, %rs711, %rs710;
	max.s16 	%rs489, %rs711, %rs710;
	sub.s16 	%rs490, %rs489, %rs488;
	cvt.u32.u16 	%r387, %rs490;
	add.s32 	%r388, %r386, %r387;
	min.s16 	%rs491, %rs710, %rs709;
	max.s16 	%rs492, %rs710, %rs709;
	sub.s16 	%rs493, %rs492, %rs491;
	cvt.u32.u16 	%r389, %rs493;
	add.s32 	%r390, %r388, %r389;
	min.s16 	%rs494, %rs709, %rs708;
	max.s16 	%rs495, %rs709, %rs708;
	sub.s16 	%rs496, %rs495, %rs494;
	cvt.u32.u16 	%r391, %rs496;
	add.s32 	%r392, %r390, %r391;
	min.s16 	%rs497, %rs708, %rs707;
	max.s16 	%rs498, %rs708, %rs707;
	sub.s16 	%rs499, %rs498, %rs497;
	cvt.u32.u16 	%r393, %rs499;
	add.s32 	%r394, %r392, %r393;
	min.s16 	%rs500, %rs707, %rs706;
	max.s16 	%rs501, %rs707, %rs706;
	sub.s16 	%rs502, %rs501, %rs500;
	cvt.u32.u16 	%r395, %rs502;
	add.s32 	%r396, %r394, %r395;
	min.s16 	%rs503, %rs706, %rs705;
	max.s16 	%rs504, %rs706, %rs705;
	sub.s16 	%rs505, %rs504, %rs503;
	cvt.u32.u16 	%r397, %rs505;
	add.s32 	%r398, %r396, %r397;
	min.s16 	%rs506, %rs705, %rs704;
	max.s16 	%rs507, %rs705, %rs704;
	sub.s16 	%rs508, %rs507, %rs506;
	cvt.u32.u16 	%r399, %rs508;
	add.s32 	%r400, %r398, %r399;
	min.s16 	%rs509, %rs704, %rs703;
	max.s16 	%rs510, %rs704, %rs703;
	sub.s16 	%rs511, %rs510, %rs509;
	cvt.u32.u16 	%r401, %rs511;
	add.s32 	%r402, %r400, %r401;
	min.s16 	%rs512, %rs703, %rs702;
	max.s16 	%rs513, %rs703, %rs702;
	sub.s16 	%rs514, %rs513, %rs512;
	cvt.u32.u16 	%r403, %rs514;
	add.s32 	%r404, %r402, %r403;
	min.s16 	%rs515, %rs702, %rs701;
	max.s16 	%rs516, %rs702, %rs701;
	sub.s16 	%rs517, %rs516, %rs515;
	cvt.u32.u16 	%r405, %rs517;
	add.s32 	%r406, %r404, %r405;
	min.s16 	%rs518, %rs701, %rs700;
	max.s16 	%rs519, %rs701, %rs700;
	sub.s16 	%rs520, %rs519, %rs518;
	cvt.u32.u16 	%r407, %rs520;
	add.s32 	%r408, %r406, %r407;
	min.s16 	%rs521, %rs700, %rs699;
	max.s16 	%rs522, %rs700, %rs699;
	sub.s16 	%rs523, %rs522, %rs521;
	cvt.u32.u16 	%r409, %rs523;
	add.s32 	%r410, %r408, %r409;
	min.s16 	%rs524, %rs699, %rs698;
	max.s16 	%rs525, %rs699, %rs698;
	sub.s16 	%rs526, %rs525, %rs524;
	cvt.u32.u16 	%r411, %rs526;
	add.s32 	%r412, %r410, %r411;
	min.s16 	%rs527, %rs698, %rs697;
	max.s16 	%rs528, %rs698, %rs697;
	sub.s16 	%rs529, %rs528, %rs527;
	cvt.u32.u16 	%r413, %rs529;
	add.s32 	%r414, %r412, %r413;
	min.s16 	%rs530, %rs697, %rs696;
	max.s16 	%rs531, %rs697, %rs696;
	sub.s16 	%rs532, %rs531, %rs530;
	cvt.u32.u16 	%r415, %rs532;
	add.s32 	%r416, %r414, %r415;
	min.s16 	%rs533, %rs696, %rs695;
	max.s16 	%rs534, %rs696, %rs695;
	sub.s16 	%rs535, %rs534, %rs533;
	cvt.u32.u16 	%r417, %rs535;
	add.s32 	%r418, %r416, %r417;
	min.s16 	%rs536, %rs695, %rs694;
	max.s16 	%rs537, %rs695, %rs694;
	sub.s16 	%rs538, %rs537, %rs536;
	cvt.u32.u16 	%r419, %rs538;
	add.s32 	%r420, %r418, %r419;
	min.s16 	%rs539, %rs694, %rs693;
	max.s16 	%rs540, %rs694, %rs693;
	sub.s16 	%rs541, %rs540, %rs539;
	cvt.u32.u16 	%r421, %rs541;
	add.s32 	%r422, %r420, %r421;
	min.s16 	%rs542, %rs693, %rs692;
	max.s16 	%rs543, %rs693, %rs692;
	sub.s16 	%rs544, %rs543, %rs542;
	cvt.u32.u16 	%r423, %rs544;
	add.s32 	%r424, %r422, %r423;
	min.s16 	%rs545, %rs692, %rs691;
	max.s16 	%rs546, %rs692, %rs691;
	sub.s16 	%rs547, %rs546, %rs545;
	cvt.u32.u16 	%r425, %rs547;
	add.s32 	%r426, %r424, %r425;
	min.s16 	%rs548, %rs691, %rs690;
	max.s16 	%rs549, %rs691, %rs690;
	sub.s16 	%rs550, %rs549, %rs548;
	cvt.u32.u16 	%r427, %rs550;
	add.s32 	%r428, %r426, %r427;
	min.s16 	%rs551, %rs690, %rs689;
	max.s16 	%rs552, %rs690, %rs689;
	sub.s16 	%rs553, %rs552, %rs551;
	cvt.u32.u16 	%r429, %rs553;
	add.s32 	%r430, %r428, %r429;
	min.s16 	%rs554, %rs689, %rs688;
	max.s16 	%rs555, %rs689, %rs688;
	sub.s16 	%rs556, %rs555, %rs554;
	cvt.u32.u16 	%r431, %rs556;
	add.s32 	%r432, %r430, %r431;
	min.s16 	%rs557, %rs688, %rs687;
	max.s16 	%rs558, %rs688, %rs687;
	sub.s16 	%rs559, %rs558, %rs557;
	cvt.u32.u16 	%r433, %rs559;
	add.s32 	%r434, %r432, %r433;
	min.s16 	%rs560, %rs687, %rs686;
	max.s16 	%rs561, %rs687, %rs686;
	sub.s16 	%rs562, %rs561, %rs560;
	cvt.u32.u16 	%r435, %rs562;
	add.s32 	%r436, %r434, %r435;
	min.s16 	%rs563, %rs686, %rs685;
	max.s16 	%rs564, %rs686, %rs685;
	sub.s16 	%rs565, %rs564, %rs563;
	cvt.u32.u16 	%r437, %rs565;
	add.s32 	%r438, %r436, %r437;
	min.s16 	%rs566, %rs685, %rs684;
	max.s16 	%rs567, %rs685, %rs684;
	sub.s16 	%rs568, %rs567, %rs566;
	cvt.u32.u16 	%r439, %rs568;
	add.s32 	%r440, %r438, %r439;
	min.s16 	%rs569, %rs684, %rs683;
	max.s16 	%rs570, %rs684, %rs683;
	sub.s16 	%rs571, %rs570, %rs569;
	cvt.u32.u16 	%r441, %rs571;
	add.s32 	%r442, %r440, %r441;
	min.s16 	%rs572, %rs683, %rs682;
	max.s16 	%rs573, %rs683, %rs682;
	sub.s16 	%rs574, %rs573, %rs572;
	cvt.u32.u16 	%r443, %rs574;
	add.s32 	%r444, %r442, %r443;
	min.s16 	%rs575, %rs682, %rs681;
	max.s16 	%rs576, %rs682, %rs681;
	sub.s16 	%rs577, %rs576, %rs575;
	cvt.u32.u16 	%r445, %rs577;
	add.s32 	%r446, %r444, %r445;
	min.s16 	%rs578, %rs681, %rs680;
	max.s16 	%rs579, %rs681, %rs680;
	sub.s16 	%rs580, %rs579, %rs578;
	cvt.u32.u16 	%r447, %rs580;
	add.s32 	%r448, %r446, %r447;
	min.s16 	%rs581, %rs680, %rs679;
	max.s16 	%rs582, %rs680, %rs679;
	sub.s16 	%rs583, %rs582, %rs581;
	cvt.u32.u16 	%r449, %rs583;
	add.s32 	%r450, %r448, %r449;
	min.s16 	%rs584, %rs679, %rs678;
	max.s16 	%rs585, %rs679, %rs678;
	sub.s16 	%rs586, %rs585, %rs584;
	cvt.u32.u16 	%r451, %rs586;
	add.s32 	%r452, %r450, %r451;
	min.s16 	%rs587, %rs678, %rs677;
	max.s16 	%rs588, %rs678, %rs677;
	sub.s16 	%rs589, %rs588, %rs587;
	cvt.u32.u16 	%r453, %rs589;
	add.s32 	%r454, %r452, %r453;
	min.s16 	%rs590, %rs677, %rs676;
	max.s16 	%rs591, %rs677, %rs676;
	sub.s16 	%rs592, %rs591, %rs590;
	cvt.u32.u16 	%r455, %rs592;
	add.s32 	%r456, %r454, %r455;
	min.s16 	%rs593, %rs676, %rs675;
	max.s16 	%rs594, %rs676, %rs675;
	sub.s16 	%rs595, %rs594, %rs593;
	cvt.u32.u16 	%r457, %rs595;
	add.s32 	%r458, %r456, %r457;
	min.s16 	%rs596, %rs675, %rs674;
	max.s16 	%rs597, %rs675, %rs674;
	sub.s16 	%rs598, %rs597, %rs596;
	cvt.u32.u16 	%r459, %rs598;
	add.s32 	%r460, %r458, %r459;
	min.s16 	%rs599, %rs674, %rs673;
	max.s16 	%rs600, %rs674, %rs673;
	sub.s16 	%rs601, %rs600, %rs599;
	cvt.u32.u16 	%r461, %rs601;
	add.s32 	%r462, %r460, %r461;
	min.s16 	%rs602, %rs673, %rs672;
	max.s16 	%rs603, %rs673, %rs672;
	sub.s16 	%rs604, %rs603, %rs602;
	cvt.u32.u16 	%r463, %rs604;
	add.s32 	%r464, %r462, %r463;
	min.s16 	%rs605, %rs672, %rs671;
	max.s16 	%rs606, %rs672, %rs671;
	sub.s16 	%rs607, %rs606, %rs605;
	cvt.u32.u16 	%r465, %rs607;
	add.s32 	%r466, %r464, %r465;
	min.s16 	%rs608, %rs671, %rs670;
	max.s16 	%rs609, %rs671, %rs670;
	sub.s16 	%rs610, %rs609, %rs608;
	cvt.u32.u16 	%r467, %rs610;
	add.s32 	%r468, %r466, %r467;
	min.s16 	%rs611, %rs670, %rs669;
	max.s16 	%rs612, %rs670, %rs669;
	sub.s16 	%rs613, %rs612, %rs611;
	cvt.u32.u16 	%r469, %rs613;
	add.s32 	%r470, %r468, %r469;
	min.s16 	%rs614, %rs669, %rs668;
	max.s16 	%rs615, %rs669, %rs668;
	sub.s16 	%rs616, %rs615, %rs614;
	cvt.u32.u16 	%r471, %rs616;
	add.s32 	%r472, %r470, %r471;
	min.s16 	%rs617, %rs668, %rs667;
	max.s16 	%rs618, %rs668, %rs667;
	sub.s16 	%rs619, %rs618, %rs617;
	cvt.u32.u16 	%r473, %rs619;
	add.s32 	%r474, %r472, %r473;
	min.s16 	%rs620, %rs667, %rs666;
	max.s16 	%rs621, %rs667, %rs666;
	sub.s16 	%rs622, %rs621, %rs620;
	cvt.u32.u16 	%r475, %rs622;
	add.s32 	%r476, %r474, %r475;
	min.s16 	%rs623, %rs666, %rs665;
	max.s16 	%rs624, %rs666, %rs665;
	sub.s16 	%rs625, %rs624, %rs623;
	cvt.u32.u16 	%r477, %rs625;
	add.s32 	%r478, %r476, %r477;
	min.s16 	%rs626, %rs665, %rs664;
	max.s16 	%rs627, %rs665, %rs664;
	sub.s16 	%rs628, %rs627, %rs626;
	cvt.u32.u16 	%r479, %rs628;
	add.s32 	%r480, %r478, %r479;
	min.s16 	%rs629, %rs664, %rs663;
	max.s16 	%rs630, %rs664, %rs663;
	sub.s16 	%rs631, %rs630, %rs629;
	cvt.u32.u16 	%r481, %rs631;
	add.s32 	%r482, %r480, %r481;
	min.s16 	%rs632, %rs663, %rs662;
	max.s16 	%rs633, %rs663, %rs662;
	sub.s16 	%rs634, %rs633, %rs632;
	cvt.u32.u16 	%r483, %rs634;
	add.s32 	%r484, %r482, %r483;
	min.s16 	%rs635, %rs662, %rs661;
	max.s16 	%rs636, %rs662, %rs661;
	sub.s16 	%rs637, %rs636, %rs635;
	cvt.u32.u16 	%r485, %rs637;
	add.s32 	%r486, %r484, %r485;
	min.s16 	%rs638, %rs661, %rs660;
	max.s16 	%rs639, %rs661, %rs660;
	sub.s16 	%rs640, %rs639, %rs638;
	cvt.u32.u16 	%r487, %rs640;
	add.s32 	%r488, %r486, %r487;
	min.s16 	%rs641, %rs660, %rs659;
	max.s16 	%rs642, %rs660, %rs659;
	sub.s16 	%rs643, %rs642, %rs641;
	cvt.u32.u16 	%r489, %rs643;
	add.s32 	%r490, %r488, %r489;
	min.s16 	%rs644, %rs659, %rs658;
	max.s16 	%rs645, %rs659, %rs658;
	sub.s16 	%rs646, %rs645, %rs644;
	cvt.u32.u16 	%r491, %rs646;
	add.s32 	%r492, %r490, %r491;
	min.s16 	%rs647, %rs658, %rs657;
	max.s16 	%rs648, %rs658, %rs657;
	sub.s16 	%rs649, %rs648, %rs647;
	cvt.u32.u16 	%r493, %rs649;
	add.s32 	%r494, %r492, %r493;
	min.s16 	%rs650, %rs657, %rs720;
	max.s16 	%rs651, %rs657, %rs720;
	sub.s16 	%rs652, %rs651, %rs650;
	cvt.u32.u16 	%r495, %rs652;
	add.s32 	%r496, %r494, %r495;
	shl.b32 	%r497, %r496, 1;
	add.s32 	%r498, %r497, %r371;
	cvta.to.global.u64 	%rd138, %rd145;
	cvta.to.global.u64 	%rd139, %rd144;
	cvt.rn.f32.u32 	%f31, %r498;
	mul.f32 	%f32, %f31, 0f3C000000;
	mov.u32 	%r499, %tid.x;
	mov.u32 	%r500, %nctaid.y;
	mov.u32 	%r501, %ctaid.y;
	mad.lo.s32 	%r502, %r500, %r499, %r501;
	mov.u32 	%r503, %nctaid.x;
	mov.u32 	%r504, %ctaid.x;
	mad.lo.s32 	%r505, %r502, %r503, %r504;
	mul.wide.u32 	%rd140, %r505, 4;
	add.s64 	%rd141, %rd138, %rd140;
	st.global.f32 	[%rd141], %f32;
	add.s64 	%rd142, %rd139, %rd140;
	st.global.u32 	[%rd142], %r508;
	ret;

}


// ===== COMPILED SASS (sm_100) =====

	.target	sm_100

	.elftype	@"ET_EXEC"


//--------------------- .note.nv.tkinfo           --------------------------
	.section	.note.nv.tkinfo,"",@"SHT_NOTE"
	.sectionflags	@"SHF_NOTE_NV_TKINFO"
	.tkinfo
        /*0018*/ 	.word	0x00000002
        /*0030*/ 	.string	""
        /*0030*/ 	.string	"ptxas"
        /*0030*/ 	.string	"Cuda compilation tools, release 13.0, V13.0.88"
        /*0030*/ 	.string	"Build cuda_13.0.r13.0/compiler.36424714_0"
        /*0030*/ 	.string	"-arch sm_100 -m 64 "



//--------------------- .note.nv.cuinfo           --------------------------
	.section	.note.nv.cuinfo,"",@"SHT_NOTE"
	.sectionflags	@"SHF_NOTE_NV_CUINFO"
        /*0018*/ 	.short	0x0002
        /*001a*/ 	.short	0x0064
        /*001c*/ 	.short	0x0082
	.zero		2


//--------------------- .nv.info                  --------------------------
	.section	.nv.info,"",@"SHT_CUDA_INFO"
	.align	4


	//----- nvinfo : EIATTR_REGCOUNT
	.align		4
        /*0000*/ 	.byte	0x04, 0x2f
        /*0002*/ 	.short	(.L_10 - .L_9)
	.align		4
.L_9:
        /*0004*/ 	.word	index@(_Z15generate_kernelP17curandStateMtgp32PiPf)
        /*0008*/ 	.word	0x00000059


	//----- nvinfo : EIATTR_FRAME_SIZE
	.align		4
.L_10:
        /*000c*/ 	.byte	0x04, 0x11
        /*000e*/ 	.short	(.L_12 - .L_11)
	.align		4
.L_11:
        /*0010*/ 	.word	index@($__internal_0_$__cuda_sm3x_div_rn_noftz_f32_slowpath)
        /*0014*/ 	.word	0x00000100


	//----- nvinfo : EIATTR_FRAME_SIZE
	.align		4
.L_12:
        /*0018*/ 	.byte	0x04, 0x11
        /*001a*/ 	.short	(.L_14 - .L_13)
	.align		4
.L_13:
        /*001c*/ 	.word	index@(_Z15generate_kernelP17curandStateMtgp32PiPf)
        /*0020*/ 	.word	0x00000100


	//----- nvinfo : EIATTR_MIN_STACK_SIZE
	.align		4
.L_14:
        /*0024*/ 	.byte	0x04, 0x12
        /*0026*/ 	.short	(.L_16 - .L_15)
	.align		4
.L_15:
        /*0028*/ 	.word	index@(_Z15generate_kernelP17curandStateMtgp32PiPf)
        /*002c*/ 	.word	0x00000100
.L_16:


//--------------------- .nv.compat                --------------------------
	.section	.nv.compat,"",@"SHT_CUDA_COMPAT_INFO"
	.align	4
        /*0000*/ 	.byte	0x02, 0x09, 0x00, 0x00, 0x02, 0x02, 0x01, 0x00, 0x02, 0x05, 0x05, 0x00, 0x03, 0x07, 0x01, 0x01
        /*0010*/ 	.byte	0x02, 0x03, 0x00, 0x00, 0x02, 0x06, 0x01, 0x00, 0x04, 0x0b, 0x08, 0x00, 0x01, 0x00, 0x00, 0x00
        /*0020*/ 	.byte	0x00, 0x00, 0x00, 0x00


//--------------------- .nv.info._Z15generate_kernelP17curandStateMtgp32PiPf --------------------------
	.section	.nv.info._Z15generate_kernelP17curandStateMtgp32PiPf,"",@"SHT_CUDA_INFO"
	.sectionflags	@""
	.align	4


	//----- nvinfo : EIATTR_CUDA_API_VERSION
	.align		4
        /*0000*/ 	.byte	0x04, 0x37
        /*0002*/ 	.short	(.L_18 - .L_17)
.L_17:
        /*0004*/ 	.word	0x00000082


	//----- nvinfo : EIATTR_KPARAM_INFO
	.align		4
.L_18:
        /*0008*/ 	.byte	0x04, 0x17
        /*000a*/ 	.short	(.L_20 - .L_19)
.L_19:
        /*000c*/ 	.word	0x00000000
        /*0010*/ 	.short	0x0002
        /*0012*/ 	.short	0x0010
        /*0014*/ 	.byte	0x00, 0xf5, 0x21, 0x00


	//----- nvinfo : EIATTR_KPARAM_INFO
	.align		4
.L_20:
        /*0018*/ 	.byte	0x04, 0x17
        /*001a*/ 	.short	(.L_22 - .L_21)
.L_21:
        /*001c*/ 	.word	0x00000000
        /*0020*/ 	.short	0x0001
        /*0022*/ 	.short	0x0008
        /*0024*/ 	.byte	0x00, 0xf5, 0x21, 0x00


	//----- nvinfo : EIATTR_KPARAM_INFO
	.align		4
.L_22:
        /*0028*/ 	.byte	0x04, 0x17
        /*002a*/ 	.short	(.L_24 - .L_23)
.L_23:
        /*002c*/ 	.word	0x00000000
        /*0030*/ 	.short	0x0000
        /*0032*/ 	.short	0x0000
        /*0034*/ 	.byte	0x00, 0xf5, 0x21, 0x00


	//----- nvinfo : EIATTR_SPARSE_MMA_MASK
	.align		4
.L_24:
        /*0038*/ 	.byte	0x03, 0x50
        /*003a*/ 	.short	0x0000


	//----- nvinfo : EIATTR_MAXREG_COUNT
	.align		4
        /*003c*/ 	.byte	0x03, 0x1b
        /*003e*/ 	.short	0x00ff


	//----- nvinfo : EIATTR_NUM_BARRIERS
	.align		4
        /*0040*/ 	.byte	0x02, 0x4c
        /*0042*/ 	.byte	0x01
	.zero		1


	//----- nvinfo : EIATTR_MERCURY_ISA_VERSION
	.align		4
        /*0044*/ 	.byte	0x03, 0x5f
        /*0046*/ 	.short	0x0101


	//----- nvinfo : EIATTR_VRC_CTA_INIT_COUNT
	.align		4
        /*0048*/ 	.byte	0x02, 0x4a
	.zero		1
	.zero		1


	//----- nvinfo : EIATTR_EXIT_INSTR_OFFSETS
	.align		4
        /*004c*/ 	.byte	0x04, 0x1c
        /*004e*/ 	.short	(.L_26 - .L_25)


	//   ....[0]....
.L_25:
        /*0050*/ 	.word	0x00006e00


	//----- nvinfo : EIATTR_CRS_STACK_SIZE
	.align		4
.L_26:
        /*0054*/ 	.byte	0x04, 0x1e
        /*0056*/ 	.short	(.L_28 - .L_27)
.L_27:
        /*0058*/ 	.word	0x00000000


	//----- nvinfo : EIATTR_CBANK_PARAM_SIZE
	.align		4
.L_28:
        /*005c*/ 	.byte	0x03, 0x19
        /*005e*/ 	.short	0x0018


	//----- nvinfo : EIATTR_PARAM_CBANK
	.align		4
        /*0060*/ 	.byte	0x04, 0x0a
        /*0062*/ 	.short	(.L_30 - .L_29)
	.align		4
.L_29:
        /*0064*/ 	.word	index@(.nv.constant0._Z15generate_kernelP17curandStateMtgp32PiPf)
        /*0068*/ 	.short	0x0380
        /*006a*/ 	.short	0x0018


	//----- nvinfo : EIATTR_SW_WAR
	.align		4
.L_30:
        /*006c*/ 	.byte	0x04, 0x36
        /*006e*/ 	.short	(.L_32 - .L_31)
.L_31:
        /*0070*/ 	.word	0x00000008
.L_32:


//--------------------- .nv.callgraph             --------------------------
	.section	.nv.callgraph,"",@"SHT_CUDA_CALLGRAPH"
	.align	4
	.sectionentsize	8
	.align		4
        /*0000*/ 	.word	0x00000000
	.align		4
        /*0004*/ 	.word	0xffffffff
	.align		4
        /*0008*/ 	.word	0x00000000
	.align		4
        /*000c*/ 	.word	0xfffffffe
	.align		4
        /*0010*/ 	.word	0x00000000
	.align		4
        /*0014*/ 	.word	0xfffffffd
	.align		4
        /*0018*/ 	.word	0x00000000
	.align		4
        /*001c*/ 	.word	0xfffffffc


//--------------------- .nv.constant4             --------------------------
	.section	.nv.constant4,"a",@progbits
	.align	8
	.align		8
.nv.constant4:
        /*0000*/ 	.dword	precalc_xorwow_matrix
	.align		8
        /*0008*/ 	.dword	precalc_xorwow_offset_matrix
	.align		8
        /*0010*/ 	.dword	mrg32k3aM1
	.align		8
        /*0018*/ 	.dword	mrg32k3aM2
	.align		8
        /*0020*/ 	.dword	mrg32k3aM1SubSeq
	.align		8
        /*0028*/ 	.dword	mrg32k3aM2SubSeq
	.align		8
        /*0030*/ 	.dword	mrg32k3aM1Seq
	.align		8
        /*0038*/ 	.dword	mrg32k3aM2Seq


//--------------------- .nv.constant3             --------------------------
	.section	.nv.constant3,"a",@progbits
	.align	8
.nv.constant3:
	.type		__cr_lgamma_table,@object
	.size		__cr_lgamma_table,(.L_8 - __cr_lgamma_table)
__cr_lgamma_table:
        /*0000*/ 	.byte	0x00, 0x00, 0x00, 0x00, 0x00, 0x00, 0x00, 0x00, 0x00, 0x00, 0x00, 0x00, 0x00, 0x00, 0x00, 0x00
        /*0010*/ 	.byte	0xef, 0x39, 0xfa, 0xfe, 0x42, 0x2e, 0xe6, 0x3f, 0x02, 0x20, 0x2a, 0xfa, 0x0b, 0xab, 0xfc, 0x3f
        /*0020*/ 	.byte	0xf9, 0x2c, 0x92, 0x7c, 0xa7, 0x6c, 0x09, 0x40, 0xc9, 0x79, 0x44, 0x3c, 0x64, 0x26, 0x13, 0x40
        /*0030*/ 	.byte	0xca, 0x01, 0xcf, 0x3a, 0x27, 0x51, 0x1a, 0x40, 0x30, 0xcc, 0x2d, 0xf3, 0xe1, 0x0c, 0x21, 0x40
        /*0040*/ 	.byte	0x0d, 0xb7, 0xfc, 0x82, 0x8e, 0x35, 0x25, 0x40
.L_8:


//--------------------- .text._Z15generate_kernelP17curandStateMtgp32PiPf --------------------------
	.section	.text._Z15generate_kernelP17curandStateMtgp32PiPf,"ax",@progbits
	.align	128
        .global         _Z15generate_kernelP17curandStateMtgp32PiPf
        .type           _Z15generate_kernelP17curandStateMtgp32PiPf,@function
        .size           _Z15generate_kernelP17curandStateMtgp32PiPf,(.L_x_27 - _Z15generate_kernelP17curandStateMtgp32PiPf)
        .other          _Z15generate_kernelP17curandStateMtgp32PiPf,@"STO_CUDA_ENTRY STV_DEFAULT"
_Z15generate_kernelP17curandStateMtgp32PiPf:
.text._Z15generate_kernelP17curandStateMtgp32PiPf:
[----:B------:R-:W0:Y:S01]  /*0000*/  LDC R1, c[0x0][0x37c] ;  /* 0x0000df00ff017b82 */ /* 0x000e220000000800 */
[----:B------:R-:W1:Y:S07]  /*0010*/  LDCU UR5, c[0x0][0x370] ;  /* 0x00006e00ff0577ac */ /* 0x000e6e0008000800 */
[----:B------:R-:W2:Y:S01]  /*0020*/  S2UR UR4, SR_CTAID.X ;  /* 0x00000000000479c3 */ /* 0x000ea20000002500 */
[----:B0-----:R-:W-:Y:S02]  /*0030*/  VIADD R1, R1, 0xffffff00 ;  /* 0xffffff0001017836 */ /* 0x001fe40000000000 */
[----:B------:R-:W-:-:S02]  /*0040*/  IMAD.MOV.U32 R8, RZ, RZ, 0x10000 ;  /* 0x00010000ff087424 */ /* 0x000fc400078e00ff */
[----:B------:R-:W-:Y:S02]  /*0050*/  IMAD.MOV.U32 R9, RZ, RZ, 0x10000 ;  /* 0x00010000ff097424 */ /* 0x000fe400078e00ff */
[----:B------:R-:W-:Y:S02]  /*0060*/  IMAD.MOV.U32 R10, RZ, RZ, 0x10000 ;  /* 0x00010000ff0a7424 */ /* 0x000fe400078e00ff */
[----:B------:R-:W-:Y:S02]  /*0070*/  IMAD.MOV.U32 R11, RZ, RZ, 0x10000 ;  /* 0x00010000ff0b7424 */ /* 0x000fe400078e00ff */
[----:B------:R-:W-:-:S03]  /*0080*/  VIADD R68, R1, 0x80 ;  /* 0x0000008001447836 */ /* 0x000fc60000000000 */
[----:B------:R0:W-:Y:S01]  /*0090*/  STL.128 [R1], R8 ;  /* 0x0000000801007387 */ /* 0x0001e20000100c00 */
[----:B-1----:R-:W-:-:S03]  /*00a0*/  I2FP.F32.U32 R4, UR5 ;  /* 0x0000000500047c45 */ /* 0x002fc60008201000 */
[----:B------:R0:W-:Y:S01]  /*00b0*/  STL.128 [R1+0x10], R8 ;  /* 0x0000100801007387 */ /* 0x0001e20000100c00 */
[----:B------:R-:W1:Y:S03]  /*00c0*/  MUFU.RCP R5, R4 ;  /* 0x0000000400057308 */ /* 0x000e660000001000 */
[----:B------:R0:W-:Y:S01]  /*00d0*/  STL.128 [R1+0x20], R8 ;  /* 0x0000200801007387 */ /* 0x0001e20000100c00 */
[----:B--2---:R-:W-:-:S03]  /*00e0*/  I2FP.F32.U32 R3, UR4 ;  /* 0x0000000400037c45 */ /* 0x004fc60008201000 */
[----:B------:R0:W-:Y:S01]  /*00f0*/  STL.128 [R1+0x30], R8 ;  /* 0x0000300801007387 */ /* 0x0001e20000100c00 */
[----:B------:R-:W2:Y:S03]  /*0100*/  FCHK P0, R3, R4 ;  /* 0x0000000403007302 */ /* 0x000ea60000000000 */
[----:B------:R0:W-:Y:S04]  /*0110*/  STL.128 [R1+0x40], R8 ;  /* 0x0000400801007387 */ /* 0x0001e80000100c00 */
[----:B------:R0:W-:Y:S04]  /*0120*/  STL.128 [R1+0x50], R8 ;  /* 0x0000500801007387 */ /* 0x0001e80000100c00 */
[----:B------:R0:W-:Y:S01]  /*0130*/  STL.128 [R1+0x60], R8 ;  /* 0x0000600801007387 */ /* 0x0001e20000100c00 */
[----:B-1----:R-:W-:-:S03]  /*0140*/  FFMA R0, -R4, R5, 1 ;  /* 0x3f80000004007423 */ /* 0x002fc60000000105 */
[----:B------:R0:W-:Y:S01]  /*0150*/  STL.128 [R1+0x70], R8 ;  /* 0x0000700801007387 */ /* 0x0001e20000100c00 */
[----:B------:R-:W-:-:S04]  /*0160*/  FFMA R0, R5, R0, R5 ;  /* 0x0000000005007223 */ /* 0x000fc80000000005 */
[----:B------:R-:W-:-:S04]  /*0170*/  FFMA R5, R3, R0, RZ ;  /* 0x0000000003057223 */ /* 0x000fc800000000ff */
[----:B------:R-:W-:-:S04]  /*0180*/  FFMA R2, -R4, R5, R3 ;  /* 0x0000000504027223 */ /* 0x000fc80000000103 */
[----:B------:R-:W-:Y:S01]  /*0190*/  FFMA R2, R0, R2, R5 ;  /* 0x0000000200027223 */ /* 0x000fe20000000005 */
[----:B------:R-:W-:Y:S01]  /*01a0*/  IMAD.MOV.U32 R0, RZ, RZ, R1 ;  /* 0x000000ffff007224 */ /* 0x000fe200078e0001 */
[----:B--2---:R-:W-:Y:S06]  /*01b0*/  @!P0 BRA `(.L_x_0) ;  /* 0x00000000000c8947 */ /* 0x004fec0003800000 */
[----:B------:R-:W-:-:S07]  /*01c0*/  MOV R6, 0x1e0 ;  /* 0x000001e000067802 */ /* 0x000fce0000000f00 */
[----:B0-----:R-:W-:Y:S05]  /*01d0*/  CALL.REL.NOINC `($__internal_0_$__cuda_sm3x_div_rn_noftz_f32_slowpath) ;  /* 0x0000006c000c7944 */ /* 0x001fea0003c00000 */
[----:B------:R-:W-:-:S07]  /*01e0*/  IMAD.MOV.U32 R2, RZ, RZ, R8 ;  /* 0x000000ffff027224 */ /* 0x000fce00078e0008 */
.L_x_0:
[----:B------:R-:W1:Y:S01]  /*01f0*/  LDCU UR5, c[0x0][0x374] ;  /* 0x00006e80ff0577ac */ /* 0x000e620008000800 */
[----:B------:R-:W2:Y:S01]  /*0200*/  S2UR UR4, SR_CTAID.Y ;  /* 0x00000000000479c3 */ /* 0x000ea20000002600 */
[----:B-1----:R-:W-:-:S04]  /*0210*/  I2FP.F32.U32 R4, UR5 ;  /* 0x0000000500047c45 */ /* 0x002fc80008201000 */
[----:B------:R-:W1:Y:S01]  /*0220*/  MUFU.RCP R5, R4 ;  /* 0x0000000400057308 */ /* 0x000e620000001000 */
[----:B--2---:R-:W-:-:S07]  /*0230*/  I2FP.F32.U32 R3, UR4 ;  /* 0x0000000400037c45 */ /* 0x004fce0008201000 */
[----:B------:R-:W2:Y:S01]  /*0240*/  FCHK P0, R3, R4 ;  /* 0x0000000403007302 */ /* 0x000ea20000000000 */
[----:B-1----:R-:W-:-:S04]  /*0250*/  FFMA R6, -R4, R5, 1 ;  /* 0x3f80000004067423 */ /* 0x002fc80000000105 */
[----:B------:R-:W-:-:S04]  /*0260*/  FFMA R6, R5, R6, R5 ;  /* 0x0000000605067223 */ /* 0x000fc80000000005 */
[----:B------:R-:W-:-:S04]  /*0270*/  FFMA R5, R3, R6, RZ ;  /* 0x0000000603057223 */ /* 0x000fc800000000ff */
[----:B------:R-:W-:-:S04]  /*0280*/  FFMA R7, -R4, R5, R3 ;  /* 0x0000000504077223 */ /* 0x000fc80000000103 */
[----:B------:R-:W-:Y:S01]  /*0290*/  FFMA R7, R6, R7, R5 ;  /* 0x0000000706077223 */ /* 0x000fe20000000005 */
[----:B--2---:R-:W-:Y:S06]  /*02a0*/  @!P0 BRA `(.L_x_1) ;  /* 0x00000000000c8947 */ /* 0x004fec0003800000 */
[----:B------:R-:W-:-:S07]  /*02b0*/  MOV R6, 0x2d0 ;  /* 0x000002d000067802 */ /* 0x000fce0000000f00 */
[----:B0-----:R-:W-:Y:S05]  /*02c0*/  CALL.REL.NOINC `($__internal_0_$__cuda_sm3x_div_rn_noftz_f32_slowpath) ;  /* 0x0000006800d07944 */ /* 0x001fea0003c00000 */
[----:B------:R-:W-:-:S07]  /*02d0*/  IMAD.MOV.U32 R7, RZ, RZ, R8 ;  /* 0x000000ffff077224 */ /* 0x000fce00078e0008 */
.L_x_1:
[C-C-:B------:R-:W-:Y:S01]  /*02e0*/  FADD R4, -R7.reuse, R2.reuse ;  /* 0x0000000207047221 */ /* 0x140fe20000000100 */
[----:B------:R-:W-:Y:S01]  /*02f0*/  FADD R2, R7, R2 ;  /* 0x0000000207027221 */ /* 0x000fe20000000000 */
[----:B------:R-:W1:Y:S01]  /*0300*/  LDCU UR4, c[0x0][0x368] ;  /* 0x00006d00ff0477ac */ /* 0x000e620008000800 */
[----:B------:R-:W2:Y:S01]  /*0310*/  S2R R12, SR_TID.X ;  /* 0x00000000000c7919 */ /* 0x000ea20000002100 */
[----:B------:R-:W-:Y:S01]  /*0320*/  IMAD.MOV.U32 R6, RZ, RZ, RZ ;  /* 0x000000ffff067224 */ /* 0x000fe200078e00ff */
[----:B------:R-:W-:Y:S01]  /*0330*/  BSSY.RECONVERGENT B0, `(.L_x_2) ;  /* 0x000002a000007945 */ /* 0x000fe20003800200 */
[----:B------:R-:W1:Y:S01]  /*0340*/  LDCU UR5, c[0x0][0x364] ;  /* 0x00006c80ff0577ac */ /* 0x000e620008000800 */
[----:B------:R-:W3:Y:S01]  /*0350*/  F2F.F64.F32 R4, R4 ;  /* 0x0000000400047310 */ /* 0x000ee20000201800 */
[----:B------:R-:W2:Y:S01]  /*0360*/  S2R R73, SR_TID.Y ;  /* 0x0000000000497919 */ /* 0x000ea20000002200 */
[----:B------:R-:W4:Y:S01]  /*0370*/  LDCU UR6, c[0x0][0x360] ;  /* 0x00006c00ff0677ac */ /* 0x000f220008000800 */
[----:B0-----:R-:W0:Y:S05]  /*0380*/  S2R R10, SR_TID.Z ;  /* 0x00000000000a7919 */ /* 0x001e2a0000002300 */
[----:B------:R-:W5:Y:S01]  /*0390*/  F2F.F64.F32 R2, R2 ;  /* 0x0000000200027310 */ /* 0x000f620000201800 */
[----:B---3--:R-:W-:Y:S01]  /*03a0*/  DSETP.MAX.AND P0, P1, RZ, R4, PT ;  /* 0x00000004ff00722a */ /* 0x008fe2000390f000 */
[----:B------:R-:W-:Y:S01]  /*03b0*/  IMAD.MOV.U32 R11, RZ, RZ, R5 ;  /* 0x000000ffff0b7224 */ /* 0x000fe200078e0005 */
[----:B-1----:R-:W-:Y:S01]  /*03c0*/  UIMAD UR4, UR4, UR5, URZ ;  /* 0x00000005040472a4 */ /* 0x002fe2000f8e02ff */
[----:B------:R-:W-:-:S02]  /*03d0*/  IMAD.MOV.U32 R7, RZ, RZ, R4 ;  /* 0x000000ffff077224 */ /* 0x000fc400078e0004 */
[----:B------:R-:W-:Y:S01]  /*03e0*/  IMAD.MOV.U32 R4, RZ, RZ, RZ ;  /* 0x000000ffff047224 */ /* 0x000fe200078e00ff */
[----:B----4-:R-:W-:Y:S01]  /*03f0*/  I2FP.F32.U32 R9, UR6 ;  /* 0x0000000600097c45 */ /* 0x010fe20008201000 */
[----:B-----5:R-:W-:Y:S01]  /*0400*/  DSETP.MIN.AND P2, P3, R2, 1, PT ;  /* 0x3ff000000200742a */ /* 0x020fe20003b40000 */
[----:B------:R-:W-:Y:S02]  /*0410*/  FSEL R13, R6, R11, P0 ;  /* 0x0000000b060d7208 */ /* 0x000fe40000000000 */
[----:B------:R-:W1:Y:S01]  /*0420*/  MUFU.RCP R8, R9 ;  /* 0x0000000900087308 */ /* 0x000e620000001000 */
[----:B------:R-:W-:Y:S01]  /*0430*/  IMAD.MOV.U32 R5, RZ, RZ, R3 ;  /* 0x000000ffff057224 */ /* 0x000fe200078e0003 */
[----:B------:R-:W-:Y:S01]  /*0440*/  SEL R4, R4, R7, P0 ;  /* 0x0000000704047207 */ /* 0x000fe20000000000 */
[----:B------:R-:W-:Y:S01]  /*0450*/  IMAD.MOV.U32 R6, RZ, RZ, 0x80000 ;  /* 0x00080000ff067424 */ /* 0x000fe200078e00ff */
[----:B------:R-:W-:Y:S02]  /*0460*/  @P1 LOP3.LUT R13, R11, 0x80000, RZ, 0xfc, !PT ;  /* 0x000800000b0d1812 */ /* 0x000fe400078efcff */
[----:B------:R-:W-:Y:S01]  /*0470*/  FSEL R7, R5, 1.875, P2 ;  /* 0x3ff0000005077808 */ /* 0x000fe20001000000 */
[----:B--2---:R-:W-:-:S02]  /*0480*/  IMAD R73, R73, UR6, R12 ;  /* 0x0000000649497c24 */ /* 0x004fc4000f8e020c */
[----:B------:R-:W-:Y:S02]  /*0490*/  IMAD.MOV.U32 R5, RZ, RZ, R13 ;  /* 0x000000ffff057224 */ /* 0x000fe400078e000d */
[----:B------:R-:W-:Y:S01]  /*04a0*/  @P3 LOP3.LUT R7, R6, 0x3ff00000, RZ, 0xfc, !PT ;  /* 0x3ff0000006073812 */ /* 0x000fe200078efcff */
[----:B0-----:R-:W-:Y:S01]  /*04b0*/  IMAD R73, R10, UR4, R73 ;  /* 0x000000040a497c24 */ /* 0x001fe2000f8e0249 */
[----:B------:R-:W-:Y:S01]  /*04c0*/  SEL R6, R2, RZ, P2 ;  /* 0x000000ff02067207 */ /* 0x000fe20001000000 */
[----:B------:R-:W-:Y:S01]  /*04d0*/  F2F.F32.F64 R67, R4 ;  /* 0x0000000400437310 */ /* 0x000fe20000301000 */
[----:B------:R-:W-:Y:S01]  /*04e0*/  I2FP.F32.U32 R2, R12 ;  /* 0x0000000c00027245 */ /* 0x000fe20000201000 */
[----:B-1----:R-:W-:-:S04]  /*04f0*/  FFMA R3, -R9, R8, 1 ;  /* 0x3f80000009037423 */ /* 0x002fc80000000108 */
[----:B------:R-:W-:Y:S02]  /*0500*/  FFMA R3, R8, R3, R8 ;  /* 0x0000000308037223 */ /* 0x000fe40000000008 */
[----:B------:R-:W0:Y:S02]  /*0510*/  FCHK P0, R2, R9 ;  /* 0x0000000902007302 */ /* 0x000e240000000000 */
[----:B------:R-:W-:-:S04]  /*0520*/  FFMA R8, R2, R3, RZ ;  /* 0x0000000302087223 */ /* 0x000fc800000000ff */
[----:B------:R-:W-:Y:S02]  /*0530*/  FFMA R71, -R9, R8, R2 ;  /* 0x0000000809477223 */ /* 0x000fe40000000102 */
[----:B------:R-:W1:Y:S02]  /*0540*/  F2F.F32.F64 R66, R6 ;  /* 0x0000000600427310 */ /* 0x000e640000301000 */
[----:B------:R-:W-:Y:S01]  /*0550*/  FFMA R71, R3, R71, R8 ;  /* 0x0000004703477223 */ /* 0x000fe20000000008 */
[----:B-1----:R-:W-:Y:S01]  /*0560*/  FADD R66, -R67, R66 ;  /* 0x0000004243427221 */ /* 0x002fe20000000100 */
[----:B0-----:R-:W-:Y:S06]  /*0570*/  @!P0 BRA `(.L_x_3) ;  /* 0x0000000000148947 */ /* 0x001fec0003800000 */
[----:B------:R-:W-:Y:S01]  /*0580*/  IMAD.MOV.U32 R3, RZ, RZ, R2 ;  /* 0x000000ffff037224 */ /* 0x000fe200078e0002 */
[----:B------:R-:W-:Y:S01]  /*0590*/  MOV R6, 0x5c0 ;  /* 0x000005c000067802 */ /* 0x000fe20000000f00 */
[----:B------:R-:W-:-:S07]  /*05a0*/  IMAD.MOV.U32 R4, RZ, RZ, R9 ;  /* 0x000000ffff047224 */ /* 0x000fce00078e0009 */
[----:B------:R-:W-:Y:S05]  /*05b0*/  CALL.REL.NOINC `($__internal_0_$__cuda_sm3x_div_rn_noftz_f32_slowpath) ;  /* 0x0000006800147944 */ /* 0x000fea0003c00000 */
[----:B------:R-:W-:-:S07]  /*05c0*/  IMAD.MOV.U32 R71, RZ, RZ, R8 ;  /* 0x000000ffff477224 */ /* 0x000fce00078e0008 */
.L_x_3:
[----:B------:R-:W-:Y:S05]  /*05d0*/  BSYNC.RECONVERGENT B0 ;  /* 0x0000000000007941 */ /* 0x000fea0003800200 */
.L_x_2:
[----:B------:R-:W-:Y:S01]  /*05e0*/  BSSY B0, `(.L_x_4) ;  /* 0x00004a3000007945 */ /* 0x000fe20003800000 */
[----:B------:R-:W-:Y:S01]  /*05f0*/  IMAD.MOV.U32 R81, RZ, RZ, RZ ;  /* 0x000000ffff517224 */ /* 0x000fe200078e00ff */
[----:B------:R-:W-:Y:S01]  /*0600*/  PRMT R5, RZ, 0x7610, R5 ;  /* 0x00007610ff057816 */ /* 0x000fe20000000005 */
[----:B------:R-:W-:Y:S01]  /*0610*/  IMAD.MOV.U32 R70, RZ, RZ, RZ ;  /* 0x000000ffff467224 */ /* 0x000fe200078e00ff */
[----:B------:R-:W0:Y:S01]  /*0620*/  LDCU.64 UR6, c[0x0][0x358] ;  /* 0x00006b00ff0677ac */ /* 0x000e220008000a00 */
[----:B------:R-:W-:-:S07]  /*0630*/  IMAD.MOV.U32 R69, RZ, RZ, RZ ;  /* 0x000000ffff457224 */ /* 0x000fce00078e00ff */
.L_x_14:
[----:B------:R-:W-:Y:S01]  /*0640*/  PRMT R2, R5, 0x9910, RZ ;  /* 0x0000991005027816 */ /* 0x000fe200000000ff */
[----:B------:R-:W-:Y:S02]  /*0650*/  IMAD.MOV.U32 R65, RZ, RZ, R68 ;  /* 0x000000ffff417224 */ /* 0x000fe400078e0044 */
[----:B------:R-:W-:Y:S01]  /*0660*/  IMAD.MOV.U32 R68, RZ, RZ, R0 ;  /* 0x000000ffff447224 */ /* 0x000fe200078e0000 */
[----:B------:R-:W-:-:S13]  /*0670*/  ISETP.NE.AND P0, PT, R2, RZ, PT ;  /* 0x000000ff0200720c */ /* 0x000fda0003f05270 */
[----:B-123--:R-:W-:Y:S05]  /*0680*/  @P0 BRA `(.L_x_5) ;  /* 0x0000003000180947 */ /* 0x00efea0003800000 */
[----:B------:R-:W2:Y:S04]  /*0690*/  LDL.128 R36, [R68] ;  /* 0x0000000044247983 */ /* 0x000ea80000100c00 */
[----:B------:R-:W3:Y:S04]  /*06a0*/  LDL.128 R8, [R68+0x10] ;  /* 0x0000100044087983 */ /* 0x000ee80000100c00 */
[----:B------:R-:W4:Y:S04]  /*06b0*/  LDL.128 R12, [R68+0x20] ;  /* 0x00002000440c7983 */ /* 0x000f280000100c00 */
[----:B------:R-:W5:Y:S01]  /*06c0*/  LDL.128 R16, [R68+0x30] ;  /* 0x0000300044107983 */ /* 0x000f620000100c00 */
[----:B--2---:R-:W-:-:S02]  /*06d0*/  PRMT R6, R36, 0x7632, R6 ;  /* 0x0000763224067816 */ /* 0x004fc40000000006 */
[C---:B------:R-:W-:Y:S02]  /*06e0*/  PRMT R0, R37.reuse, 0x7610, R0 ;  /* 0x0000761025007816 */ /* 0x040fe40000000000 */
[----:B------:R-:W-:Y:S02]  /*06f0*/  PRMT R5, R36, 0x7632, R5 ;  /* 0x0000763224057816 */ /* 0x000fe40000000005 */
[C---:B------:R-:W-:Y:S02]  /*0700*/  PRMT R22, R37.reuse, 0x7610, R22 ;  /* 0x0000761025167816 */ /* 0x040fe40000000016 */
[----:B------:R-:W-:Y:S02]  /*0710*/  PRMT R4, R37, 0x7632, R4 ;  /* 0x0000763225047816 */ /* 0x000fe40000000004 */
[----:B------:R-:W-:Y:S02]  /*0720*/  PRMT R20, R38, 0x7610, R20 ;  /* 0x0000761026147816 */ /* 0x000fe40000000014 */
[----:B------:R-:W-:-:S02]  /*0730*/  VIMNMX.S16x2 R6, PT, PT, R6, R0, PT ;  /* 0x0000000006067248 */ /* 0x000fc40003fe0300 */
[C---:B------:R-:W-:Y:S02]  /*0740*/  PRMT R3, R37.reuse, 0x7632, R3 ;  /* 0x0000763225037816 */ /* 0x040fe40000000003 */
[C---:B------:R-:W-:Y:S01]  /*0750*/  PRMT R2, R37.reuse, 0x7610, R2 ;  /* 0x0000761025027816 */ /* 0x040fe20000000002 */
[----:B------:R-:W-:Y:S01]  /*0760*/  IMAD.MOV R6, RZ, RZ, -R6 ;  /* 0x000000ffff067224 */ /* 0x000fe200078e0a06 */
[C---:B------:R-:W-:Y:S02]  /*0770*/  PRMT R7, R37.reuse, 0x7632, R7 ;  /* 0x0000763225077816 */ /* 0x040fe40000000007 */
[----:B------:R-:W-:Y:S02]  /*0780*/  PRMT R0, R37, 0x7610, R0 ;  /* 0x0000761025007816 */ /* 0x000fe40000000000 */
[----:B------:R-:W-:Y:S02]  /*0790*/  VIMNMX.S16x2 R5, PT, PT, R5, R22, !PT ;  /* 0x0000001605057248 */ /* 0x000fe40007fe0300 */
[----:B------:R-:W-:-:S02]  /*07a0*/  VIMNMX.S16x2 R20, PT, PT, R4, R20, PT ;  /* 0x0000001404147248 */ /* 0x000fc40003fe0300 */
[----:B------:R-:W-:Y:S02]  /*07b0*/  PRMT R21, R37, 0x7632, R21 ;  /* 0x0000763225157816 */ /* 0x000fe40000000015 */
[----:B------:R-:W-:Y:S02]  /*07c0*/  PRMT R22, R38, 0x7610, R22 ;  /* 0x0000761026167816 */ /* 0x000fe40000000016 */
[----:B------:R-:W-:Y:S02]  /*07d0*/  VIMNMX.S16x2 R3, PT, PT, R2, R3, PT ;  /* 0x0000000302037248 */ /* 0x000fe40003fe0300 */
[C---:B------:R-:W-:Y:S02]  /*07e0*/  PRMT R23, R38.reuse, 0x7632, R23 ;  /* 0x0000763226177816 */ /* 0x040fe40000000017 */
[----:B------:R-:W-:Y:S01]  /*07f0*/  PRMT R4, R38, 0x7610, R4 ;  /* 0x0000761026047816 */ /* 0x000fe20000000004 */
[----:B------:R-:W-:Y:S01]  /*0800*/  IMAD.MOV R3, RZ, RZ, -R3 ;  /* 0x000000ffff037224 */ /* 0x000fe200078e0a03 */
[----:B------:R-:W-:-:S02]  /*0810*/  VIMNMX.S16x2 R7, PT, PT, R0, R7, !PT ;  /* 0x0000000700077248 */ /* 0x000fc40007fe0300 */
[C---:B------:R-:W-:Y:S02]  /*0820*/  PRMT R24, R38.reuse, 0x7632, R24 ;  /* 0x0000763226187816 */ /* 0x040fe40000000018 */
[C---:B------:R-:W-:Y:S02]  /*0830*/  PRMT R2, R38.reuse, 0x7610, R2 ;  /* 0x0000761026027816 */ /* 0x040fe40000000002 */
[----:B------:R-:W-:Y:S02]  /*0840*/  PRMT R25, R38, 0x7632, R25 ;  /* 0x0000763226197816 */ /* 0x000fe40000000019 */
[----:B------:R-:W-:Y:S02]  /*0850*/  PRMT R0, R39, 0x7610, R0 ;  /* 0x0000761027007816 */ /* 0x000fe40000000000 */
[----:B------:R-:W-:Y:S02]  /*0860*/  VIMNMX.S16x2 R21, PT, PT, R21, R22, !PT ;  /* 0x0000001615157248 */ /* 0x000fe40007fe0300 */
[----:B------:R-:W-:-:S02]  /*0870*/  VIMNMX.S16x2 R22, PT, PT, R4, R23, PT ;  /* 0x0000001704167248 */ /* 0x000fc40003fe0300 */
[----:B------:R-:W-:Y:S02]  /*0880*/  VIMNMX.S16x2 R23, PT, PT, R2, R24, !PT ;  /* 0x0000001802177248 */ /* 0x000fe40007fe0300 */
[----:B------:R-:W-:Y:S01]  /*0890*/  VIMNMX.S16x2 R24, PT, PT, R25, R0, PT ;  /* 0x0000000019187248 */ /* 0x000fe20003fe0300 */
[----:B------:R-:W-:Y:S01]  /*08a0*/  IMAD.MOV R22, RZ, RZ, -R22 ;  /* 0x000000ffff167224 */ /* 0x000fe200078e0a16 */
[----:B------:R-:W-:Y:S02]  /*08b0*/  PRMT R25, R38, 0x7632, R25 ;  /* 0x0000763226197816 */ /* 0x000fe40000000019 */
[----:B------:R-:W-:Y:S02]  /*08c0*/  PRMT R0, R39, 0x7610, R0 ;  /* 0x0000761027007816 */ /* 0x000fe40000000000 */
[----:B------:R-:W-:Y:S02]  /*08d0*/  PRMT R6, R6, 0x7710, RZ ;  /* 0x0000771006067816 */ /* 0x000fe400000000ff */
[----:B------:R-:W-:Y:S01]  /*08e0*/  VIMNMX.S16x2 R0, PT, PT, R25, R0, !PT ;  /* 0x0000000019007248 */ /* 0x000fe20007fe0300 */
[----:B------:R-:W-:Y:S01]  /*08f0*/  IMAD.MOV R25, RZ, RZ, -R20 ;  /* 0x000000ffff197224 */ /* 0x000fe200078e0a14 */
[----:B------:R-:W-:Y:S01]  /*0900*/  PRMT R20, R3, 0x7710, RZ ;  /* 0x0000771003147816 */ /* 0x000fe200000000ff */
[----:B------:R-:W-:Y:S01]  /*0910*/  IMAD.IADD R5, R5, 0x1, R6 ;  /* 0x0000000105057824 */ /* 0x000fe200078e0206 */
[----:B------:R-:W-:-:S02]  /*0920*/  PRMT R26, R39, 0x7632, R26 ;  /* 0x00007632271a7816 */ /* 0x000fc4000000001a */
[----:B------:R-:W-:Y:S01]  /*0930*/  PRMT R6, R25, 0x7710, RZ ;  /* 0x0000771019067816 */ /* 0x000fe200000000ff */
[----:B------:R-:W-:Y:S01]  /*0940*/  IMAD.IADD R7, R7, 0x1, R20 ;  /* 0x0000000107077824 */ /* 0x000fe200078e0214 */
[----:B------:R-:W-:Y:S01]  /*0950*/  PRMT R2, R39, 0x7610, R2 ;  /* 0x0000761027027816 */ /* 0x000fe20000000002 */
[----:B------:R-:W-:Y:S01]  /*0960*/  IMAD.MOV R20, RZ, RZ, -R24 ;  /* 0x000000ffff147224 */ /* 0x000fe200078e0a18 */
[----:B------:R-:W-:Y:S01]  /*0970*/  PRMT R3, R0, 0x7610, R3 ;  /* 0x0000761000037816 */ /* 0x000fe20000000003 */
[--C-:B------:R-:W-:Y:S01]  /*0980*/  IMAD.IADD R21, R21, 0x1, R6.reuse ;  /* 0x0000000115157824 */ /* 0x100fe200078e0206 */
[----:B------:R-:W-:Y:S02]  /*0990*/  VIMNMX.S16x2 R2, PT, PT, R2, R26, PT ;  /* 0x0000001a02027248 */ /* 0x000fe40003fe0300 */
[----:B------:R-:W-:Y:S02]  /*09a0*/  PRMT R20, R20, 0x7710, RZ ;  /* 0x0000771014147816 */ /* 0x000fe400000000ff */
[----:B------:R-:W-:-:S02]  /*09b0*/  PRMT R6, R2, 0x7610, R6 ;  /* 0x0000761002067816 */ /* 0x000fc40000000006 */
[----:B------:R-:W-:Y:S01]  /*09c0*/  PRMT R2, R22, 0x7710, RZ ;  /* 0x0000771016027816 */ /* 0x000fe200000000ff */
[----:B------:R-:W-:Y:S01]  /*09d0*/  IMAD.IADD R3, R3, 0x1, R20 ;  /* 0x0000000103037824 */ /* 0x000fe200078e0214 */
[----:B------:R-:W-:Y:S01]  /*09e0*/  LOP3.LUT R21, R21, 0xffff, RZ, 0xc0, !PT ;  /* 0x0000ffff15157812 */ /* 0x000fe200078ec0ff */
[----:B------:R-:W-:Y:S01]  /*09f0*/  IMAD.MOV R6, RZ, RZ, -R6 ;  /* 0x000000ffff067224 */ /* 0x000fe200078e0a06 */
[----:B------:R-:W-:Y:S01]  /*0a00*/  LOP3.LUT R5, R5, 0xffff, RZ, 0xc0, !PT ;  /* 0x0000ffff05057812 */ /* 0x000fe200078ec0ff */
[----:B------:R-:W-:Y:S01]  /*0a10*/  IMAD.IADD R2, R23, 0x1, R2 ;  /* 0x0000000117027824 */ /* 0x000fe200078e0202 */
[----:B------:R-:W-:Y:S02]  /*0a20*/  LOP3.LUT R0, R7, 0xffff, RZ, 0xc0, !PT ;  /* 0x0000ffff07007812 */ /* 0x000fe400078ec0ff */
[----:B------:R-:W-:Y:S02]  /*0a30*/  PRMT R27, R39, 0x7632, R27 ;  /* 0x00007632271b7816 */ /* 0x000fe4000000001b */
[----:B------:R-:W-:-:S02]  /*0a40*/  IADD3 R0, PT, PT, R21, R5, R0 ;  /* 0x0000000515007210 */ /* 0x000fc40007ffe000 */
[----:B------:R-:W2:Y:S01]  /*0a50*/  LDL.128 R20, [R68+0x40] ;  /* 0x0000400044147983 */ /* 0x000ea20000100c00 */
[----:B------:R-:W-:Y:S02]  /*0a60*/  PRMT R4, R39, 0x7610, R4 ;  /* 0x0000761027047816 */ /* 0x000fe40000000004 */
[----:B------:R-:W-:Y:S02]  /*0a70*/  PRMT R5, R6, 0x7710, RZ ;  /* 0x0000771006057816 */ /* 0x000fe400000000ff */
[----:B------:R-:W-:Y:S02]  /*0a80*/  VIMNMX.S16x2 R4, PT, PT, R4, R27, !PT ;  /* 0x0000001b04047248 */ /* 0x000fe40007fe0300 */
[----:B------:R-:W-:Y:S02]  /*0a90*/  LOP3.LUT R29, R2, 0xffff, RZ, 0xc0, !PT ;  /* 0x0000ffff021d7812 */ /* 0x000fe400078ec0ff */
[----:B------:R-:W-:Y:S01]  /*0aa0*/  LOP3.LUT R3, R3, 0xffff, RZ, 0xc0, !PT ;  /* 0x0000ffff03037812 */ /* 0x000fe200078ec0ff */
[----:B------:R-:W-:Y:S01]  /*0ab0*/  IMAD.IADD R28, R4, 0x1, R5 ;  /* 0x00000001041c7824 */ /* 0x000fe200078e0205 */
[----:B---3--:R-:W-:-:S02]  /*0ac0*/  PRMT R7, R9, 0x7632, R7 ;  /* 0x0000763209077816 */ /* 0x008fc40000000007 */
[----:B------:R-:W-:Y:S02]  /*0ad0*/  IADD3 R29, PT, PT, R3, R0, R29 ;  /* 0x00000000031d7210 */ /* 0x000fe40007ffe01d */
[C---:B------:R-:W-:Y:S02]  /*0ae0*/  PRMT R6, R9.reuse, 0x7632, R6 ;  /* 0x0000763209067816 */ /* 0x040fe40000000006 */
[C---:B------:R-:W-:Y:S02]  /*0af0*/  PRMT R0, R9.reuse, 0x7610, R0 ;  /* 0x0000761009007816 */ /* 0x040fe40000000000 */
[C---:B------:R-:W-:Y:S02]  /*0b00*/  PRMT R24, R9.reuse, 0x7610, R24 ;  /* 0x0000761009187816 */ /* 0x040fe40000000018 */
[----:B------:R-:W-:Y:S02]  /*0b10*/  PRMT R3, R8, 0x7632, R3 ;  /* 0x0000763208037816 */ /* 0x000fe40000000003 */
[----:B------:R-:W-:-:S02]  /*0b20*/  PRMT R4, R9, 0x7610, R4 ;  /* 0x0000761009047816 */ /* 0x000fc40000000004 */
[----:B------:R-:W-:Y:S02]  /*0b30*/  PRMT R5, R8, 0x7632, R5 ;  /* 0x0000763208057816 */ /* 0x000fe40000000005 */
[----:B------:R-:W-:Y:S02]  /*0b40*/  PRMT R2, R9, 0x7610, R2 ;  /* 0x0000761009027816 */ /* 0x000fe40000000002 */
[----:B------:R-:W-:Y:S02]  /*0b50*/  VIMNMX.S16x2 R7, PT, PT, R0, R7, PT ;  /* 0x0000000700077248 */ /* 0x000fe40003fe0300 */
[----:B------:R-:W-:Y:S02]  /*0b60*/  VIMNMX.S16x2 R24, PT, PT, R24, R6, !PT ;  /* 0x0000000618187248 */ /* 0x000fe40007fe0300 */
[----:B------:R-:W-:Y:S02]  /*0b70*/  VIMNMX.S16x2 R3, PT, PT, R3, R4, PT ;  /* 0x0000000403037248 */ /* 0x000fe40003fe0300 */
[----:B------:R-:W-:-:S02]  /*0b80*/  PRMT R25, R9, 0x7632, R25 ;  /* 0x0000763209197816 */ /* 0x000fc40000000019 */
[C---:B------:R-:W-:Y:S02]  /*0b90*/  PRMT R30, R10.reuse, 0x7632, R30 ;  /* 0x000076320a1e7816 */ /* 0x040fe4000000001e */
[C---:B------:R-:W-:Y:S02]  /*0ba0*/  PRMT R0, R10.reuse, 0x7610, R0 ;  /* 0x000076100a007816 */ /* 0x040fe40000000000 */
[C---:B------:R-:W-:Y:S02]  /*0bb0*/  PRMT R6, R10.reuse, 0x7610, R6 ;  /* 0x000076100a067816 */ /* 0x040fe40000000006 */
[C---:B------:R-:W-:Y:S02]  /*0bc0*/  PRMT R27, R10.reuse, 0x7632, R27 ;  /* 0x000076320a1b7816 */ /* 0x040fe4000000001b */
[----:B------:R-:W-:Y:S02]  /*0bd0*/  PRMT R4, R10, 0x7610, R4 ;  /* 0x000076100a047816 */ /* 0x000fe40000000004 */
[----:B------:R-:W-:-:S02]  /*0be0*/  VIMNMX.S16x2 R5, PT, PT, R5, R2, !PT ;  /* 0x0000000205057248 */ /* 0x000fc40007fe0300 */
[----:B------:R-:W-:Y:S02]  /*0bf0*/  PRMT R26, R9, 0x7632, R26 ;  /* 0x00007632091a7816 */ /* 0x000fe4000000001a */
[----:B------:R-:W-:Y:S02]  /*0c00*/  PRMT R2, R10, 0x7610, R2 ;  /* 0x000076100a027816 */ /* 0x000fe40000000002 */
[----:B------:R-:W-:Y:S02]  /*0c10*/  VIMNMX.S16x2 R25, PT, PT, R25, R0, PT ;  /* 0x0000000019197248 */ /* 0x000fe40003fe0300 */
[----:B------:R-:W-:Y:S02]  /*0c20*/  VIMNMX.S16x2 R6, PT, PT, R6, R30, !PT ;  /* 0x0000001e06067248 */ /* 0x000fe40007fe0300 */
[----:B------:R-:W-:Y:S02]  /*0c30*/  PRMT R31, R39, 0x7632, R31 ;  /* 0x00007632271f7816 */ /* 0x000fe4000000001f */
[----:B------:R-:W-:-:S02]  /*0c40*/  VIMNMX.S16x2 R27, PT, PT, R4, R27, PT ;  /* 0x0000001b041b7248 */ /* 0x000fc40003fe0300 */
[----:B------:R-:W-:Y:S02]  /*0c50*/  PRMT R30, R10, 0x7632, R30 ;  /* 0x000076320a1e7816 */ /* 0x000fe4000000001e */
[C---:B------:R-:W-:Y:S02]  /*0c60*/  PRMT R0, R11.reuse, 0x7610, R0 ;  /* 0x000076100b007816 */ /* 0x040fe40000000000 */
[C---:B------:R-:W-:Y:S02]  /*0c70*/  PRMT R33, R11.reuse, 0x7632, R33 ;  /* 0x000076320b217816 */ /* 0x040fe40000000021 */
[----:B------:R-:W-:Y:S02]  /*0c80*/  PRMT R4, R11, 0x7610, R4 ;  /* 0x000076100b047816 */ /* 0x000fe40000000004 */
[----:B------:R-:W-:Y:S02]  /*0c90*/  VIMNMX.S16x2 R26, PT, PT, R26, R2, !PT ;  /* 0x000000021a1a7248 */ /* 0x000fe40007fe0300 */
[----:B------:R-:W-:-:S02]  /*0ca0*/  VIMNMX.S16x2 R31, PT, PT, R31, R8, PT ;  /* 0x000000081f1f7248 */ /* 0x000fc40003fe0300 */
[----:B------:R-:W-:Y:S02]  /*0cb0*/  PRMT R32, R10, 0x7632, R32 ;  /* 0x000076320a207816 */ /* 0x000fe40000000020 */
[C---:B------:R-:W-:Y:S02]  /*0cc0*/  PRMT R2, R11.reuse, 0x7610, R2 ;  /* 0x000076100b027816 */ /* 0x040fe40000000002 */
[----:B------:R-:W-:Y:S02]  /*0cd0*/  VIMNMX.S16x2 R30, PT, PT, R30, R0, PT ;  /* 0x000000001e1e7248 */ /* 0x000fe40003fe0300 */
[----:B------:R-:W-:Y:S02]  /*0ce0*/  VIMNMX.S16x2 R4, PT, PT, R4, R33, PT ;  /* 0x0000002104047248 */ /* 0x000fe40003fe0300 */
[C---:B------:R-:W-:Y:S02]  /*0cf0*/  PRMT R34, R11.reuse, 0x7632, R34 ;  /* 0x000076320b227816 */ /* 0x040fe40000000022 */
[----:B------:R-:W-:-:S02]  /*0d00*/  PRMT R0, R11, 0x7610, R0 ;  /* 0x000076100b007816 */ /* 0x000fc40000000000 */
[----:B------:R-:W-:Y:S01]  /*0d10*/  PRMT R33, R8, 0x7632, R33 ;  /* 0x0000763208217816 */ /* 0x000fe20000000021 */
[----:B------:R-:W-:Y:S01]  /*0d20*/  IMAD.MOV R31, RZ, RZ, -R31 ;  /* 0x000000ffff1f7224 */ /* 0x000fe200078e0a1f */
[----:B------:R-:W-:Y:S02]  /*0d30*/  VIMNMX.S16x2 R2, PT, PT, R32, R2, !PT ;  /* 0x0000000220027248 */ /* 0x000fe40007fe0300 */
[----:B------:R-:W-:Y:S02]  /*0d40*/  PRMT R32, R39, 0x7632, R32 ;  /* 0x0000763227207816 */ /* 0x000fe40000000020 */
[----:B------:R-:W-:Y:S02]  /*0d50*/  VIMNMX.S16x2 R0, PT, PT, R0, R34, !PT ;  /* 0x0000002200007248 */ /* 0x000fe40007fe0300 */
[C---:B------:R-:W-:Y:S02]  /*0d60*/  VIMNMX.S16x2 R34, PT, PT, R8.reuse, R33, PT ;  /* 0x0000002108227248 */ /* 0x040fe40003fe0300 */
[----:B------:R-:W-:-:S02]  /*0d70*/  PRMT R33, R8, 0x7632, R33 ;  /* 0x0000763208217816 */ /* 0x000fc40000000021 */
[----:B------:R-:W-:Y:S02]  /*0d80*/  VIMNMX.S16x2 R32, PT, PT, R32, R8, !PT ;  /* 0x0000000820207248 */ /* 0x000fe40007fe0300 */
[----:B------:R-:W-:Y:S02]  /*0d90*/  PRMT R35, R31, 0x7710, RZ ;  /* 0x000077101f237816 */ /* 0x000fe400000000ff */
[----:B------:R-:W-:Y:S01]  /*0da0*/  VIMNMX.S16x2 R31, PT, PT, R8, R33, !PT ;  /* 0x00000021081f7248 */ /* 0x000fe20007fe0300 */
[----:B------:R-:W-:Y:S01]  /*0db0*/  IMAD.MOV R40, RZ, RZ, -R3 ;  /* 0x000000ffff287224 */ /* 0x000fe200078e0a03 */
[----:B------:R-:W-:Y:S01]  /*0dc0*/  PRMT R33, R34, 0x7610, R33 ;  /* 0x0000761022217816 */ /* 0x000fe20000000021 */
[----:B------:R-:W-:Y:S01]  /*0dd0*/  IMAD.IADD R3, R32, 0x1, R35 ;  /* 0x0000000120037824 */ /* 0x000fe200078e0223 */
[----:B------:R-:W-:-:S03]  /*0de0*/  PRMT R32, R7, 0x7610, R32 ;  /* 0x0000761007207816 */ /* 0x000fc60000000020 */
[----:B------:R-:W-:Y:S01]  /*0df0*/  IMAD.MOV R33, RZ, RZ, -R33 ;  /* 0x000000ffff217224 */ /* 0x000fe200078e0a21 */
[----:B------:R-:W-:Y:S01]  /*0e00*/  PRMT R7, R31, 0x7610, R7 ;  /* 0x000076101f077816 */ /* 0x000fe20000000007 */
[----:B------:R-:W-:Y:S01]  /*0e10*/  IMAD.MOV R32, RZ, RZ, -R32 ;  /* 0x000000ffff207224 */ /* 0x000fe200078e0a20 */
[----:B------:R-:W-:Y:S02]  /*0e20*/  PRMT R31, R25, 0x7610, R31 ;  /* 0x00007610191f7816 */ /* 0x000fe4000000001f */
[----:B------:R-:W-:Y:S02]  /*0e30*/  PRMT R40, R40, 0x7710, RZ ;  /* 0x0000771028287816 */ /* 0x000fe400000000ff */
[----:B------:R-:W-:Y:S01]  /*0e40*/  PRMT R34, R33, 0x7710, RZ ;  /* 0x0000771021227816 */ /* 0x000fe200000000ff */
[----:B------:R-:W-:Y:S01]  /*0e50*/  IMAD.MOV R31, RZ, RZ, -R31 ;  /* 0x000000ffff1f7224 */ /* 0x000fe200078e0a1f */
[----:B------:R-:W-:Y:S02]  /*0e60*/  PRMT R25, R24, 0x7610, R25 ;  /* 0x0000761018197816 */ /* 0x000fe40000000019 */
[----:B------:R-:W-:Y:S01]  /*0e70*/  PRMT R32, R32, 0x7710, RZ ;  /* 0x0000771020207816 */ /* 0x000fe200000000ff */
[----:B------:R-:W-:Y:S01]  /*0e80*/  IMAD.IADD R5, R5, 0x1, R40 ;  /* 0x0000000105057824 */ /* 0x000fe200078e0228 */
[----:B------:R-:W-:Y:S01]  /*0e90*/  LOP3.LUT R28, R28, 0xffff, RZ, 0xc0, !PT ;  /* 0x0000ffff1c1c7812 */ /* 0x000fe200078ec0ff */
[----:B------:R-:W-:Y:S01]  /*0ea0*/  IMAD.IADD R7, R7, 0x1, R34 ;  /* 0x0000000107077824 */ /* 0x000fe200078e0222 */
[----:B------:R-:W-:Y:S01]  /*0eb0*/  LOP3.LUT R24, R3, 0xffff, RZ, 0xc0, !PT ;  /* 0x0000ffff03187812 */ /* 0x000fe200078ec0ff */
[----:B------:R-:W-:Y:S01]  /*0ec0*/  IMAD.IADD R3, R25, 0x1, R32 ;  /* 0x0000000119037824 */ /* 0x000fe200078e0220 */
[----:B------:R-:W-:-:S02]  /*0ed0*/  PRMT R25, R31, 0x7710, RZ ;  /* 0x000077101f197816 */ /* 0x000fc400000000ff */
[----:B------:R-:W-:Y:S02]  /*0ee0*/  IADD3 R24, PT, PT, R24, R29, R28 ;  /* 0x0000001d18187210 */ /* 0x000fe40007ffe01c */
[----:B------:R-:W-:Y:S02]  /*0ef0*/  LOP3.LUT R5, R5, 0xffff, RZ, 0xc0, !PT ;  /* 0x0000ffff05057812 */ /* 0x000fe400078ec0ff */
[----:B------:R-:W-:Y:S01]  /*0f00*/  LOP3.LUT R7, R7, 0xffff, RZ, 0xc0, !PT ;  /* 0x0000ffff07077812 */ /* 0x000fe200078ec0ff */
[----:B------:R-:W-:Y:S02]  /*0f10*/  IMAD.IADD R26, R26, 0x1, R25 ;  /* 0x000000011a1a7824 */ /* 0x000fe400078e0219 */
[----:B------:R-:W-:Y:S01]  /*0f20*/  IMAD.MOV R25, RZ, RZ, -R27 ;  /* 0x000000ffff197224 */ /* 0x000fe200078e0a1b */
[--C-:B------:R-:W-:Y:S01]  /*0f30*/  IADD3 R5, PT, PT, R5, R24, R7.reuse ;  /* 0x0000001805057210 */ /* 0x100fe20007ffe007 */
[----:B------:R-:W-:Y:S01]  /*0f40*/  IMAD.MOV R24, RZ, RZ, -R30 ;  /* 0x000000ffff187224 */ /* 0x000fe200078e0a1e */
[----:B------:R-:W-:-:S02]  /*0f50*/  PRMT R7, R2, 0x7610, R7 ;  /* 0x0000761002077816 */ /* 0x000fc40000000007 */
[----:B------:R-:W-:Y:S02]  /*0f60*/  PRMT R25, R25, 0x7710, RZ ;  /* 0x0000771019197816 */ /* 0x000fe400000000ff */
[----:B------:R-:W-:Y:S02]  /*0f70*/  PRMT R24, R24, 0x7710, RZ ;  /* 0x0000771018187816 */ /* 0x000fe400000000ff */
[----:B------:R-:W-:Y:S02]  /*0f80*/  LOP3.LUT R26, R26, 0xffff, RZ, 0xc0, !PT ;  /* 0x0000ffff1a1a7812 */ /* 0x000fe400078ec0ff */
[----:B------:R-:W-:Y:S01]  /*0f90*/  LOP3.LUT R2, R3, 0xffff, RZ, 0xc0, !PT ;  /* 0x0000ffff03027812 */ /* 0x000fe200078ec0ff */
[----:B------:R-:W-:Y:S02]  /*0fa0*/  IMAD.IADD R6, R6, 0x1, R25 ;  /* 0x0000000106067824 */ /* 0x000fe400078e0219 */
[----:B------:R-:W-:Y:S01]  /*0fb0*/  IMAD.IADD R7, R7, 0x1, R24 ;  /* 0x0000000107077824 */ /* 0x000fe200078e0218 */
[----:B------:R-:W-:-:S02]  /*0fc0*/  IADD3 R2, PT, PT, R26, R5, R2 ;  /* 0x000000051a027210 */ /* 0x000fc40007ffe002 */
[----:B------:R-:W3:Y:S01]  /*0fd0*/  LDL.128 R24, [R68+0x50] ;  /* 0x0000500044187983 */ /* 0x000ee20000100c00 */
[----:B------:R-:W-:Y:S01]  /*0fe0*/  IMAD.MOV R4, RZ, RZ, -R4 ;  /* 0x000000ffff047224 */ /* 0x000fe200078e0a04 */
[----:B------:R-:W-:Y:S02]  /*0ff0*/  LOP3.LUT R3, R6, 0xffff, RZ, 0xc0, !PT ;  /* 0x0000ffff06037812 */ /* 0x000fe400078ec0ff */
[----:B------:R-:W-:Y:S02]  /*1000*/  LOP3.LUT R7, R7, 0xffff, RZ, 0xc0, !PT ;  /* 0x0000ffff07077812 */ /* 0x000fe400078ec0ff */
[----:B------:R-:W-:Y:S02]  /*1010*/  PRMT R29, R4, 0x7710, RZ ;  /* 0x00007710041d7816 */ /* 0x000fe400000000ff */
[----:B------:R-:W-:Y:S02]  /*1020*/  IADD3 R30, PT, PT, R7, R2, R3 ;  /* 0x00000002071e7210 */ /* 0x000fe40007ffe003 */
[----:B----4-:R-:W-:Y:S01]  /*1030*/  PRMT R5, R12, 0x7632, R5 ;  /* 0x000076320c057816 */ /* 0x010fe20000000005 */
[----:B------:R-:W-:Y:S01]  /*1040*/  IMAD.IADD R29, R0, 0x1, R29 ;  /* 0x00000001001d7824 */ /* 0x000fe200078e021d */
[----:B------:R-:W-:-:S02]  /*1050*/  PRMT R6, R13, 0x7610, R6 ;  /* 0x000076100d067816 */ /* 0x000fc40000000006 */
[C---:B------:R-:W-:Y:S02]  /*1060*/  PRMT R7, R13.reuse, 0x7632, R7 ;  /* 0x000076320d077816 */ /* 0x040fe40000000007 */
[C---:B------:R-:W-:Y:S02]  /*1070*/  PRMT R2, R13.reuse, 0x7610, R2 ;  /* 0x000076100d027816 */ /* 0x040fe40000000002 */
[----:B------:R-:W-:Y:S02]  /*1080*/  PRMT R3, R12, 0x7632, R3 ;  /* 0x000076320c037816 */ /* 0x000fe40000000003 */
[C---:B------:R-:W-:Y:S02]  /*1090*/  PRMT R28, R13.reuse, 0x7632, R28 ;  /* 0x000076320d1c7816 */ /* 0x040fe4000000001c */
[C---:B------:R-:W-:Y:S02]  /*10a0*/  PRMT R4, R13.reuse, 0x7610, R4 ;  /* 0x000076100d047816 */ /* 0x040fe40000000004 */
[----:B------:R-:W-:-:S02]  /*10b0*/  PRMT R0, R13, 0x7610, R0 ;  /* 0x000076100d007816 */ /* 0x000fc40000000000 */
[----:B------:R-:W-:Y:S02]  /*10c0*/  VIMNMX.S16x2 R6, PT, PT, R5, R6, !PT ;  /* 0x0000000605067248 */ /* 0x000fe40007fe0300 */
[----:B------:R-:W-:Y:S02]  /*10d0*/  VIMNMX.S16x2 R5, PT, PT, R2, R7, PT ;  /* 0x0000000702057248 */ /* 0x000fe40003fe0300 */
[----:B------:R-:W-:Y:S02]  /*10e0*/  VIMNMX.S16x2 R3, PT, PT, R3, R4, PT ;  /* 0x0000000403037248 */ /* 0x000fe40003fe0300 */
[----:B------:R-:W-:Y:S02]  /*10f0*/  VIMNMX.S16x2 R7, PT, PT, R0, R28, !PT ;  /* 0x0000001c00077248 */ /* 0x000fe40007fe0300 */
[----:B------:R-:W-:Y:S02]  /*1100*/  PRMT R32, R11, 0x7632, R32 ;  /* 0x000076320b207816 */ /* 0x000fe40000000020 */
[----:B------:R-:W-:-:S02]  /*1110*/  PRMT R28, R13, 0x7632, R28 ;  /* 0x000076320d1c7816 */ /* 0x000fc4000000001c */
[C---:B------:R-:W-:Y:S02]  /*1120*/  PRMT R33, R14.reuse, 0x7632, R33 ;  /* 0x000076320e217816 */ /* 0x040fe40000000021 */
[C---:B------:R-:W-:Y:S02]  /*1130*/  PRMT R0, R14.reuse, 0x7610, R0 ;  /* 0x000076100e007816 */ /* 0x040fe40000000000 */
[----:B------:R-:W-:Y:S02]  /*1140*/  PRMT R4, R14, 0x7610, R4 ;  /* 0x000076100e047816 */ /* 0x000fe40000000004 */
[----:B------:R-:W-:Y:S02]  /*1150*/  VIMNMX.S16x2 R35, PT, PT, R32, R12, PT ;  /* 0x0000000c20237248 */ /* 0x000fe40003fe0300 */
[----:B------:R-:W-:Y:S02]  /*1160*/  VIMNMX.S16x2 R28, PT, PT, R28, R0, PT ;  /* 0x000000001c1c7248 */ /* 0x000fe40003fe0300 */
[----:B------:R-:W-:-:S02]  /*1170*/  VIMNMX.S16x2 R4, PT, PT, R4, R33, PT ;  /* 0x0000002104047248 */ /* 0x000fc40003fe0300 */
[----:B------:R-:W-:Y:S02]  /*1180*/  PRMT R32, R11, 0x7632, R32 ;  /* 0x000076320b207816 */ /* 0x000fe40000000020 */
[C---:B------:R-:W-:Y:S02]  /*1190*/  PRMT R33, R14.reuse, 0x7632, R33 ;  /* 0x000076320e217816 */ /* 0x040fe40000000021 */
[C---:B------:R-:W-:Y:S02]  /*11a0*/  PRMT R0, R14.reuse, 0x7610, R0 ;  /* 0x000076100e007816 */ /* 0x040fe40000000000 */
[----:B------:R-:W-:Y:S02]  /*11b0*/  PRMT R31, R13, 0x7632, R31 ;  /* 0x000076320d1f7816 */ /* 0x000fe4000000001f */
[----:B------:R-:W-:Y:S02]  /*11c0*/  PRMT R2, R14, 0x7610, R2 ;  /* 0x000076100e027816 */ /* 0x000fe40000000002 */
[----:B------:R-:W-:-:S02]  /*11d0*/  VIMNMX.S16x2 R40, PT, PT, R32, R12, !PT ;  /* 0x0000000c20287248 */ /* 0x000fc40007fe0300 */
[----:B------:R-:W-:Y:S02]  /*11e0*/  VIMNMX.S16x2 R32, PT, PT, R0, R33, !PT ;  /* 0x0000002100207248 */ /* 0x000fe40007fe0300 */
[----:B------:R-:W-:Y:S02]  /*11f0*/  PRMT R0, R35, 0x7610, R0 ;  /* 0x0000761023007816 */ /* 0x000fe40000000000 */
[----:B------:R-:W-:Y:S02]  /*1200*/  VIMNMX.S16x2 R31, PT, PT, R31, R2, !PT ;  /* 0x000000021f1f7248 */ /* 0x000fe40007fe0300 */
[C---:B------:R-:W-:Y:S02]  /*1210*/  PRMT R34, R14.reuse, 0x7632, R34 ;  /* 0x000076320e227816 */ /* 0x040fe40000000022 */
[----:B------:R-:W-:Y:S01]  /*1220*/  PRMT R2, R15, 0x7610, R2 ;  /* 0x000076100f027816 */ /* 0x000fe20000000002 */
[----:B------:R-:W-:Y:S01]  /*1230*/  IMAD.MOV R35, RZ, RZ, -R0 ;  /* 0x000000ffff237224 */ /* 0x000fe200078e0a00 */
[----:B------:R-:W-:-:S02]  /*1240*/  PRMT R33, R14, 0x7632, R33 ;  /* 0x000076320e217816 */ /* 0x000fc40000000021 */
[----:B------:R-:W-:Y:S02]  /*1250*/  VIMNMX.S16x2 R2, PT, PT, R34, R2, PT ;  /* 0x0000000222027248 */ /* 0x000fe40003fe0300 */
[----:B------:R-:W-:Y:S02]  /*1260*/  PRMT R34, R40, 0x7610, R34 ;  /* 0x0000761028227816 */ /* 0x000fe40000000022 */
[----:B------:R-:W-:Y:S02]  /*1270*/  PRMT R0, R15, 0x7610, R0 ;  /* 0x000076100f007816 */ /* 0x000fe40000000000 */
[C---:B------:R-:W-:Y:S02]  /*1280*/  PRMT R40, R12.reuse, 0x7632, R40 ;  /* 0x000076320c287816 */ /* 0x040fe40000000028 */
[----:B------:R-:W-:Y:S02]  /*1290*/  PRMT R41, R12, 0x7632, R41 ;  /* 0x000076320c297816 */ /* 0x000fe40000000029 */
[----:B------:R-:W-:-:S02]  /*12a0*/  PRMT R35, R35, 0x7710, RZ ;  /* 0x0000771023237816 */ /* 0x000fc400000000ff */
[----:B------:R-:W-:Y:S02]  /*12b0*/  VIMNMX.S16x2 R33, PT, PT, R33, R0, !PT ;  /* 0x0000000021217248 */ /* 0x000fe40007fe0300 */
[C---:B------:R-:W-:Y:S02]  /*12c0*/  VIMNMX.S16x2 R0, PT, PT, R12.reuse, R40, PT ;  /* 0x000000280c007248 */ /* 0x040fe40003fe0300 */
[----:B------:R-:W-:Y:S01]  /*12d0*/  VIMNMX.S16x2 R41, PT, PT, R12, R41, !PT ;  /* 0x000000290c297248 */ /* 0x000fe20007fe0300 */
[--C-:B------:R-:W-:Y:S01]  /*12e0*/  IMAD.IADD R34, R34, 0x1, R35.reuse ;  /* 0x0000000122227824 */ /* 0x100fe200078e0223 */
[----:B------:R-:W-:Y:S01]  /*12f0*/  PRMT R40, R6, 0x7610, R40 ;  /* 0x0000761006287816 */ /* 0x000fe20000000028 */
[----:B------:R-:W-:Y:S01]  /*1300*/  IMAD.MOV R6, RZ, RZ, -R0 ;  /* 0x000000ffff067224 */ /* 0x000fe200078e0a00 */
[----:B------:R-:W-:Y:S01]  /*1310*/  PRMT R35, R41, 0x7610, R35 ;  /* 0x0000761029237816 */ /* 0x000fe20000000023 */
[--C-:B------:R-:W-:Y:S01]  /*1320*/  IMAD.MOV R41, RZ, RZ, -R3.reuse ;  /* 0x000000ffff297224 */ /* 0x100fe200078e0a03 */
[----:B------:R-:W-:-:S02]  /*1330*/  PRMT R3, R15, 0x7632, R3 ;  /* 0x000076320f037816 */ /* 0x000fc40000000003 */
[----:B------:R-:W-:Y:S02]  /*1340*/  PRMT R0, R15, 0x7610, R0 ;  /* 0x000076100f007816 */ /* 0x000fe40000000000 */
[----:B------:R-:W-:Y:S02]  /*1350*/  PRMT R41, R41, 0x7710, RZ ;  /* 0x0000771029297816 */ /* 0x000fe400000000ff */
[----:B------:R-:W-:Y:S02]  /*1360*/  PRMT R6, R6, 0x7710, RZ ;  /* 0x0000771006067816 */ /* 0x000fe400000000ff */
[----:B------:R-:W-:Y:S02]  /*1370*/  VIMNMX.S16x2 R3, PT, PT, R0, R3, PT ;  /* 0x0000000300037248 */ /* 0x000fe40003fe0300 */
[----:B------:R-:W-:Y:S02]  /*1380*/  LOP3.LUT R29, R29, 0xffff, RZ, 0xc0, !PT ;  /* 0x0000ffff1d1d7812 */ /* 0x000fe400078ec0ff */
[----:B------:R-:W-:-:S02]  /*1390*/  LOP3.LUT R34, R34, 0xffff, RZ, 0xc0, !PT ;  /* 0x0000ffff22227812 */ /* 0x000fc400078ec0ff */
[----:B------:R-:W-:Y:S01]  /*13a0*/  PRMT R0, R5, 0x7610, R0 ;  /* 0x0000761005007816 */ /* 0x000fe20000000000 */
[----:B------:R-:W-:Y:S01]  /*13b0*/  IMAD.MOV R28, RZ, RZ, -R28 ;  /* 0x000000ffff1c7224 */ /* 0x000fe200078e0a1c */
[----:B------:R-:W-:Y:S01]  /*13c0*/  IADD3 R29, PT, PT, R34, R30, R29 ;  /* 0x0000001e221d7210 */ /* 0x000fe20007ffe01d */
[----:B------:R-:W-:Y:S02]  /*13d0*/  IMAD.IADD R40, R40, 0x1, R41 ;  /* 0x0000000128287824 */ /* 0x000fe400078e0229 */
[----:B------:R-:W-:Y:S02]  /*13e0*/  IMAD.IADD R6, R35, 0x1, R6 ;  /* 0x0000000123067824 */ /* 0x000fe400078e0206 */
[----:B------:R-:W-:Y:S01]  /*13f0*/  IMAD.MOV R30, RZ, RZ, -R0 ;  /* 0x000000ffff1e7224 */ /* 0x000fe200078e0a00 */
[----:B------:R-:W-:Y:S01]  /*1400*/  PRMT R5, R7, 0x7610, R5 ;  /* 0x0000761007057816 */ /* 0x000fe20000000005 */
[----:B------:R-:W-:Y:S01]  /*1410*/  IMAD.MOV R4, RZ, RZ, -R4 ;  /* 0x000000ffff047224 */ /* 0x000fe200078e0a04 */
[----:B------:R-:W-:Y:S01]  /*1420*/  PRMT R34, R28, 0x7710, RZ ;  /* 0x000077101c227816 */ /* 0x000fe200000000ff */
[----:B------:R-:W-:Y:S01]  /*1430*/  IMAD.MOV R2, RZ, RZ, -R2 ;  /* 0x000000ffff027224 */ /* 0x000fe200078e0a02 */
[----:B------:R-:W-:-:S02]  /*1440*/  PRMT R7, R15, 0x7632, R7 ;  /* 0x000076320f077816 */ /* 0x000fc40000000007 */
[----:B------:R-:W-:Y:S02]  /*1450*/  PRMT R0, R15, 0x7610, R0 ;  /* 0x000076100f007816 */ /* 0x000fe40000000000 */
[----:B------:R-:W-:Y:S02]  /*1460*/  LOP3.LUT R40, R40, 0xffff, RZ, 0xc0, !PT ;  /* 0x0000ffff28287812 */ /* 0x000fe400078ec0ff */
[----:B------:R-:W-:Y:S02]  /*1470*/  LOP3.LUT R28, R6, 0xffff, RZ, 0xc0, !PT ;  /* 0x0000ffff061c7812 */ /* 0x000fe400078ec0ff */
[----:B------:R-:W-:Y:S02]  /*1480*/  PRMT R30, R30, 0x7710, RZ ;  /* 0x000077101e1e7816 */ /* 0x000fe400000000ff */
[----:B------:R-:W-:Y:S02]  /*1490*/  VIMNMX.S16x2 R0, PT, PT, R0, R7, !PT ;  /* 0x0000000700007248 */ /* 0x000fe40007fe0300 */
[----:B------:R-:W-:Y:S01]  /*14a0*/  IADD3 R29, PT, PT, R40, R29, R28 ;  /* 0x0000001d281d7210 */ /* 0x000fe20007ffe01c */
[--C-:B------:R-:W-:Y:S01]  /*14b0*/  IMAD.MOV R28, RZ, RZ, -R3.reuse ;  /* 0x000000ffff1c7224 */ /* 0x100fe200078e0a03 */
[----:B------:R-:W-:Y:S01]  /*14c0*/  PRMT R7, R4, 0x7710, RZ ;  /* 0x0000771004077816 */ /* 0x000fe200000000ff */
[----:B------:R-:W-:Y:S01]  /*14d0*/  IMAD.IADD R5, R5, 0x1, R30 ;  /* 0x0000000105057824 */ /* 0x000fe200078e021e */
[----:B------:R-:W-:Y:S01]  /*14e0*/  PRMT R4, R2, 0x7710, RZ ;  /* 0x0000771002047816 */ /* 0x000fe200000000ff */
[----:B------:R-:W-:Y:S01]  /*14f0*/  IMAD.IADD R6, R31, 0x1, R34 ;  /* 0x000000011f067824 */ /* 0x000fe200078e0222 */
[----:B------:R-:W-:Y:S01]  /*1500*/  PRMT R3, R0, 0x7610, R3 ;  /* 0x0000761000037816 */ /* 0x000fe20000000003 */
[----:B------:R-:W-:Y:S01]  /*1510*/  IMAD.IADD R32, R32, 0x1, R7 ;  /* 0x0000000120207824 */ /* 0x000fe200078e0207 */
[----:B------:R-:W-:Y:S01]  /*1520*/  PRMT R28, R28, 0x7710, RZ ;  /* 0x000077101c1c7816 */ /* 0x000fe200000000ff */
[----:B------:R-:W-:Y:S01]  /*1530*/  IMAD.IADD R33, R33, 0x1, R4 ;  /* 0x0000000121217824 */ /* 0x000fe200078e0204 */
[----:B------:R-:W-:-:S02]  /*1540*/  LOP3.LUT R0, R5, 0xffff, RZ, 0xc0, !PT ;  /* 0x0000ffff05007812 */ /* 0x000fc400078ec0ff */
[----:B------:R-:W-:Y:S01]  /*1550*/  LOP3.LUT R2, R6, 0xffff, RZ, 0xc0, !PT ;  /* 0x0000ffff06027812 */ /* 0x000fe200078ec0ff */
[----:B------:R-:W-:Y:S01]  /*1560*/  IMAD.IADD R6, R3, 0x1, R28 ;  /* 0x0000000103067824 */ /* 0x000fe200078e021c */
[----:B------:R-:W-:Y:S02]  /*1570*/  LOP3.LUT R3, R32, 0xffff, RZ, 0xc0, !PT ;  /* 0x0000ffff20037812 */ /* 0x000fe400078ec0ff */
[----:B------:R-:W-:Y:S02]  /*1580*/  IADD3 R4, PT, PT, R2, R29, R0 ;  /* 0x0000001d02047210 */ /* 0x000fe40007ffe000 */
[----:B------:R-:W-:Y:S02]  /*1590*/  LOP3.LUT R33, R33, 0xffff, RZ, 0xc0, !PT ;  /* 0x0000ffff21217812 */ /* 0x000fe400078ec0ff */
[C---:B-----5:R-:W-:Y:S02]  /*15a0*/  PRMT R5, R16.reuse, 0x7632, R5 ;  /* 0x0000763210057816 */ /* 0x060fe40000000005 */
[----:B------:R-:W-:-:S02]  /*15b0*/  PRMT R7, R16, 0x7632, R7 ;  /* 0x0000763210077816 */ /* 0x000fc40000000007 */
[C---:B------:R-:W-:Y:S02]  /*15c0*/  PRMT R29, R17.reuse, 0x7632, R29 ;  /* 0x00007632111d7816 */ /* 0x040fe4000000001d */
[C---:B------:R-:W-:Y:S02]  /*15d0*/  PRMT R28, R17.reuse, 0x7610, R28 ;  /* 0x00007610111c7816 */ /* 0x040fe4000000001c */
[C---:B------:R-:W-:Y:S02]  /*15e0*/  PRMT R2, R17.reuse, 0x7610, R2 ;  /* 0x0000761011027816 */ /* 0x040fe40000000002 */
[----:B------:R-:W-:Y:S02]  /*15f0*/  PRMT R0, R17, 0x7610, R0 ;  /* 0x0000761011007816 */ /* 0x000fe40000000000 */
[----:B------:R-:W-:Y:S02]  /*1600*/  IADD3 R4, PT, PT, R33, R4, R3 ;  /* 0x0000000421047210 */ /* 0x000fe40007ffe003 */
[----:B------:R-:W-:-:S02]  /*1610*/  VIMNMX.S16x2 R32, PT, PT, R5, R28, PT ;  /* 0x0000001c05207248 */ /* 0x000fc40003fe0300 */
[----:B------:R-:W-:Y:S02]  /*1620*/  VIMNMX.S16x2 R7, PT, PT, R7, R2, !PT ;  /* 0x0000000207077248 */ /* 0x000fe40007fe0300 */
[----:B------:R-:W-:Y:S02]  /*1630*/  VIMNMX.S16x2 R3, PT, PT, R0, R29, PT ;  /* 0x0000001d00037248 */ /* 0x000fe40003fe0300 */
[C---:B------:R-:W-:Y:S02]  /*1640*/  PRMT R5, R17.reuse, 0x7632, R5 ;  /* 0x0000763211057816 */ /* 0x040fe40000000005 */
[C---:B------:R-:W-:Y:S02]  /*1650*/  PRMT R30, R17.reuse, 0x7632, R30 ;  /* 0x00007632111e7816 */ /* 0x040fe4000000001e */
[----:B------:R-:W-:Y:S02]  /*1660*/  PRMT R2, R17, 0x7610, R2 ;  /* 0x0000761011027816 */ /* 0x000fe40000000002 */
[----:B------:R-:W-:-:S02]  /*1670*/  PRMT R28, R15, 0x7632, R28 ;  /* 0x000076320f1c7816 */ /* 0x000fc4000000001c */
[----:B------:R-:W-:Y:S02]  /*1680*/  PRMT R29, R15, 0x7632, R29 ;  /* 0x000076320f1d7816 */ /* 0x000fe4000000001d */
[----:B------:R-:W-:Y:S02]  /*1690*/  PRMT R0, R18, 0x7610, R0 ;  /* 0x0000761012007816 */ /* 0x000fe40000000000 */
[----:B------:R-:W-:Y:S02]  /*16a0*/  VIMNMX.S16x2 R2, PT, PT, R2, R5, !PT ;  /* 0x0000000502027248 */ /* 0x000fe40007fe0300 */
[----:B------:R-:W-:Y:S02]  /*16b0*/  VIMNMX.S16x2 R5, PT, PT, R30, R0, PT ;  /* 0x000000001e057248 */ /* 0x000fe40003fe0300 */
[-C--:B------:R-:W-:Y:S02]  /*16c0*/  VIMNMX.S16x2 R33, PT, PT, R28, R16.reuse, PT ;  /* 0x000000101c217248 */ /* 0x080fe40003fe0300 */
[----:B------:R-:W-:-:S02]  /*16d0*/  VIMNMX.S16x2 R34, PT, PT, R29, R16, !PT ;  /* 0x000000101d227248 */ /* 0x000fc40007fe0300 */
[----:B------:R-:W4:Y:S01]  /*16e0*/  LDL.128 R28, [R68+0x60] ;  /* 0x00006000441c7983 */ /* 0x000f220000100c00 */
[C---:B------:R-:W-:Y:S01]  /*16f0*/  PRMT R0, R16.reuse, 0x7632, R0 ;  /* 0x0000763210007816 */ /* 0x040fe20000000000 */
[----:B------:R-:W-:Y:S01]  /*1700*/  IMAD.MOV R32, RZ, RZ, -R32 ;  /* 0x000000ffff207224 */ /* 0x000fe200078e0a20 */
[C---:B------:R-:W-:Y:S01]  /*1710*/  PRMT R35, R16.reuse, 0x7632, R35 ;  /* 0x0000763210237816 */ /* 0x040fe20000000023 */
[----:B------:R-:W-:Y:S01]  /*1720*/  IMAD.MOV R33, RZ, RZ, -R33 ;  /* 0x000000ffff217224 */ /* 0x000fe200078e0a21 */
[----:B------:R-:W-:Y:S02]  /*1730*/  VIMNMX.S16x2 R0, PT, PT, R16, R0, PT ;  /* 0x0000000010007248 */ /* 0x000fe40003fe0300 */
[----:B------:R-:W-:Y:S02]  /*1740*/  PRMT R32, R32, 0x7710, RZ ;  /* 0x0000771020207816 */ /* 0x000fe400000000ff */
[----:B------:R-:W-:Y:S01]  /*1750*/  VIMNMX.S16x2 R40, PT, PT, R16, R35, !PT ;  /* 0x0000002310287248 */ /* 0x000fe20007fe0300 */
[----:B------:R-:W-:Y:S01]  /*1760*/  IMAD.MOV R35, RZ, RZ, -R0 ;  /* 0x000000ffff237224 */ /* 0x000fe200078e0a00 */
[----:B------:R-:W-:Y:S01]  /*1770*/  PRMT R33, R33, 0x7710, RZ ;  /* 0x0000771021217816 */ /* 0x000fe200000000ff */
[--C-:B------:R-:W-:Y:S01]  /*1780*/  IMAD.IADD R7, R7, 0x1, R32.reuse ;  /* 0x0000000107077824 */ /* 0x100fe200078e0220 */
[----:B------:R-:W-:-:S02]  /*1790*/  PRMT R32, R40, 0x7610, R32 ;  /* 0x0000761028207816 */ /* 0x000fc40000000020 */
[----:B------:R-:W-:Y:S01]  /*17a0*/  PRMT R35, R35, 0x7710, RZ ;  /* 0x0000771023237816 */ /* 0x000fe200000000ff */
[--C-:B------:R-:W-:Y:S01]  /*17b0*/  IMAD.IADD R34, R34, 0x1, R33.reuse ;  /* 0x0000000122227824 */ /* 0x100fe200078e0221 */
[----:B------:R-:W-:Y:S02]  /*17c0*/  PRMT R40, R17, 0x7632, R40 ;  /* 0x0000763211287816 */ /* 0x000fe40000000028 */
[----:B------:R-:W-:Y:S02]  /*17d0*/  PRMT R0, R18, 0x7610, R0 ;  /* 0x0000761012007816 */ /* 0x000fe40000000000 */
[----:B------:R-:W-:Y:S01]  /*17e0*/  PRMT R33, R3, 0x7610, R33 ;  /* 0x0000761003217816 */ /* 0x000fe20000000021 */
[--C-:B------:R-:W-:Y:S01]  /*17f0*/  IMAD.IADD R32, R32, 0x1, R35.reuse ;  /* 0x0000000120207824 */ /* 0x100fe200078e0223 */
[----:B------:R-:W-:Y:S02]  /*1800*/  VIMNMX.S16x2 R3, PT, PT, R40, R0, !PT ;  /* 0x0000000028037248 */ /* 0x000fe40007fe0300 */
[C---:B------:R-:W-:Y:S01]  /*1810*/  PRMT R35, R18.reuse, 0x7632, R35 ;  /* 0x0000763212237816 */ /* 0x040fe20000000023 */
[----:B------:R-:W-:Y:S01]  /*1820*/  IMAD.MOV R40, RZ, RZ, -R33 ;  /* 0x000000ffff287224 */ /* 0x000fe200078e0a21 */
[----:B------:R-:W-:-:S02]  /*1830*/  PRMT R0, R18, 0x7610, R0 ;  /* 0x0000761012007816 */ /* 0x000fc40000000000 */
[----:B------:R-:W-:Y:S02]  /*1840*/  PRMT R33, R2, 0x7610, R33 ;  /* 0x0000761002217816 */ /* 0x000fe40000000021 */
[----:B------:R-:W-:Y:S02]  /*1850*/  VIMNMX.S16x2 R35, PT, PT, R0, R35, PT ;  /* 0x0000002300237248 */ /* 0x000fe40003fe0300 */
[----:B------:R-:W-:Y:S02]  /*1860*/  PRMT R40, R40, 0x7710, RZ ;  /* 0x0000771028287816 */ /* 0x000fe400000000ff */
[C---:B------:R-:W-:Y:S01]  /*1870*/  PRMT R41, R18.reuse, 0x7632, R41 ;  /* 0x0000763212297816 */ /* 0x040fe20000000029 */
[----:B------:R-:W-:Y:S01]  /*1880*/  IMAD.MOV R35, RZ, RZ, -R35 ;  /* 0x000000ffff237224 */ /* 0x000fe200078e0a23 */
[C---:B------:R-:W-:Y:S01]  /*1890*/  PRMT R2, R18.reuse, 0x7610, R2 ;  /* 0x0000761012027816 */ /* 0x040fe20000000002 */
[--C-:B------:R-:W-:Y:S01]  /*18a0*/  IMAD.IADD R33, R33, 0x1, R40.reuse ;  /* 0x0000000121217824 */ /* 0x100fe200078e0228 */
[----:B------:R-:W-:-:S02]  /*18b0*/  PRMT R40, R18, 0x7632, R40 ;  /* 0x0000763212287816 */ /* 0x000fc40000000028 */
[----:B------:R-:W-:Y:S02]  /*18c0*/  VIMNMX.S16x2 R2, PT, PT, R2, R41, !PT ;  /* 0x0000002902027248 */ /* 0x000fe40007fe0300 */
[----:B------:R-:W-:Y:S02]  /*18d0*/  PRMT R0, R19, 0x7610, R0 ;  /* 0x0000761013007816 */ /* 0x000fe40000000000 */
[----:B------:R-:W-:Y:S02]  /*18e0*/  LOP3.LUT R41, R6, 0xffff, RZ, 0xc0, !PT ;  /* 0x0000ffff06297812 */ /* 0x000fe400078ec0ff */
[----:B------:R-:W-:Y:S02]  /*18f0*/  PRMT R6, R5, 0x7610, R6 ;  /* 0x0000761005067816 */ /* 0x000fe40000000006 */
[----:B------:R-:W-:Y:S02]  /*1900*/  PRMT R35, R35, 0x7710, RZ ;  /* 0x0000771023237816 */ /* 0x000fe400000000ff */
[----:B------:R-:W-:Y:S01]  /*1910*/  VIMNMX.S16x2 R5, PT, PT, R40, R0, PT ;  /* 0x0000000028057248 */ /* 0x000fe20003fe0300 */
[----:B------:R-:W-:Y:S01]  /*1920*/  IMAD.MOV R6, RZ, RZ, -R6 ;  /* 0x000000ffff067224 */ /* 0x000fe200078e0a06 */
[----:B------:R-:W-:Y:S01]  /*1930*/  LOP3.LUT R34, R34, 0xffff, RZ, 0xc0, !PT ;  /* 0x0000ffff22227812 */ /* 0x000fe200078ec0ff */
[--C-:B------:R-:W-:Y:S01]  /*1940*/  IMAD.IADD R2, R2, 0x1, R35.reuse ;  /* 0x0000000102027824 */ /* 0x100fe200078e0223 */
[----:B------:R-:W-:-:S02]  /*1950*/  PRMT R35, R5, 0x7610, R35 ;  /* 0x0000761005237816 */ /* 0x000fc40000000023 */
[----:B------:R-:W-:Y:S02]  /*1960*/  PRMT R40, R18, 0x7632, R40 ;  /* 0x0000763212287816 */ /* 0x000fe40000000028 */
[----:B------:R-:W-:Y:S02]  /*1970*/  PRMT R0, R19, 0x7610, R0 ;  /* 0x0000761013007816 */ /* 0x000fe40000000000 */
[----:B------:R-:W-:Y:S01]  /*1980*/  IADD3 R4, PT, PT, R34, R4, R41 ;  /* 0x0000000422047210 */ /* 0x000fe20007ffe029 */
[----:B------:R-:W-:Y:S01]  /*1990*/  IMAD.MOV R35, RZ, RZ, -R35 ;  /* 0x000000ffff237224 */ /* 0x000fe200078e0a23 */
[----:B------:R-:W-:Y:S02]  /*19a0*/  PRMT R41, R6, 0x7710, RZ ;  /* 0x0000771006297816 */ /* 0x000fe400000000ff */
[----:B------:R-:W-:Y:S02]  /*19b0*/  PRMT R34, R3, 0x7610, R34 ;  /* 0x0000761003227816 */ /* 0x000fe40000000022 */
[----:B------:R-:W-:-:S02]  /*19c0*/  VIMNMX.S16x2 R3, PT, PT, R40, R0, !PT ;  /* 0x0000000028037248 */ /* 0x000fc40007fe0300 */
[----:B------:R-:W-:Y:S02]  /*19d0*/  LOP3.LUT R7, R7, 0xffff, RZ, 0xc0, !PT ;  /* 0x0000ffff07077812 */ /* 0x000fe400078ec0ff */
[----:B------:R-:W-:Y:S02]  /*19e0*/  LOP3.LUT R5, R32, 0xffff, RZ, 0xc0, !PT ;  /* 0x0000ffff20057812 */ /* 0x000fe400078ec0ff */
[C---:B------:R-:W-:Y:S02]  /*19f0*/  PRMT R6, R19.reuse, 0x7632, R6 ;  /* 0x0000763213067816 */ /* 0x040fe40000000006 */
[----:B------:R-:W-:Y:S01]  /*1a00*/  PRMT R0, R19, 0x7610, R0 ;  /* 0x0000761013007816 */ /* 0x000fe20000000000 */
[----:B------:R-:W-:Y:S01]  /*1a10*/  IMAD.IADD R34, R34, 0x1, R41 ;  /* 0x0000000122227824 */ /* 0x000fe200078e0229 */
[----:B------:R-:W-:Y:S02]  /*1a20*/  IADD3 R5, PT, PT, R7, R4, R5 ;  /* 0x0000000407057210 */ /* 0x000fe40007ffe005 */
[----:B------:R-:W-:-:S02]  /*1a30*/  VIMNMX.S16x2 R6, PT, PT, R0, R6, PT ;  /* 0x0000000600067248 */ /* 0x000fc40003fe0300 */
[----:B------:R-:W-:Y:S02]  /*1a40*/  PRMT R4, R3, 0x7610, R4 ;  /* 0x0000761003047816 */ /* 0x000fe40000000004 */
[----:B------:R-:W-:Y:S02]  /*1a50*/  PRMT R7, R35, 0x7710, RZ ;  /* 0x0000771023077816 */ /* 0x000fe400000000ff */
[C---:B------:R-:W-:Y:S02]  /*1a60*/  PRMT R40, R19.reuse, 0x7632, R40 ;  /* 0x0000763213287816 */ /* 0x040fe40000000028 */
[----:B------:R-:W-:Y:S02]  /*1a70*/  PRMT R0, R19, 0x7610, R0 ;  /* 0x0000761013007816 */ /* 0x000fe40000000000 */
[----:B------:R-:W-:Y:S02]  /*1a80*/  LOP3.LUT R32, R33, 0xffff, RZ, 0xc0, !PT ;  /* 0x0000ffff21207812 */ /* 0x000fe400078ec0ff */
[----:B------:R-:W-:Y:S01]  /*1a90*/  PRMT R33, R19, 0x7632, R33 ;  /* 0x0000763213217816 */ /* 0x000fe20000000021 */
[----:B------:R-:W-:Y:S01]  /*1aa0*/  IMAD.IADD R4, R4, 0x1, R7 ;  /* 0x0000000104047824 */ /* 0x000fe200078e0207 */
[----:B------:R-:W-:-:S02]  /*1ab0*/  LOP3.LUT R3, R34, 0xffff, RZ, 0xc0, !PT ;  /* 0x0000ffff22037812 */ /* 0x000fc400078ec0ff */
[----:B------:R-:W-:Y:S02]  /*1ac0*/  VIMNMX.S16x2 R0, PT, PT, R0, R40, !PT ;  /* 0x0000002800007248 */ /* 0x000fe40007fe0300 */
[----:B------:R-:W-:Y:S02]  /*1ad0*/  PRMT R7, R19, 0x7632, R7 ;  /* 0x0000763213077816 */ /* 0x000fe40000000007 */
[-C--:B--2---:R-:W-:Y:S02]  /*1ae0*/  VIMNMX.S16x2 R33, PT, PT, R33, R20.reuse, PT ;  /* 0x0000001421217248 */ /* 0x084fe40003fe0300 */
[----:B------:R-:W-:Y:S01]  /*1af0*/  IADD3 R3, PT, PT, R3, R5, R32 ;  /* 0x0000000503037210 */ /* 0x000fe20007ffe020 */
[----:B------:R-:W-:Y:S01]  /*1b00*/  IMAD.MOV R32, RZ, RZ, -R6 ;  /* 0x000000ffff207224 */ /* 0x000fe200078e0a06 */
[----:B------:R-:W-:Y:S02]  /*1b10*/  PRMT R5, R0, 0x7610, R5 ;  /* 0x0000761000057816 */ /* 0x000fe40000000005 */
[----:B------:R-:W-:-:S02]  /*1b20*/  VIMNMX.S16x2 R7, PT, PT, R7, R20, !PT ;  /* 0x0000001407077248 */ /* 0x000fc40007fe0300 */
[----:B------:R-:W-:Y:S02]  /*1b30*/  PRMT R0, R33, 0x7610, R0 ;  /* 0x0000761021007816 */ /* 0x000fe40000000000 */
[----:B------:R-:W-:Y:S02]  /*1b40*/  PRMT R6, R7, 0x7610, R6 ;  /* 0x0000761007067816 */ /* 0x000fe40000000006 */
[----:B------:R-:W-:Y:S01]  /*1b50*/  PRMT R32, R32, 0x7710, RZ ;  /* 0x0000771020207816 */ /* 0x000fe200000000ff */
[----:B------:R-:W-:Y:S01]  /*1b60*/  IMAD.MOV R7, RZ, RZ, -R0 ;  /* 0x000000ffff077224 */ /* 0x000fe200078e0a00 */
[----:B------:R-:W-:Y:S02]  /*1b70*/  LOP3.LUT R2, R2, 0xffff, RZ, 0xc0, !PT ;  /* 0x0000ffff02027812 */ /* 0x000fe400078ec0ff */
[----:B------:R-:W-:Y:S02]  /*1b80*/  LOP3.LUT R4, R4, 0xffff, RZ, 0xc0, !PT ;  /* 0x0000ffff04047812 */ /* 0x000fe400078ec0ff */
[----:B------:R-:W-:-:S02]  /*1b90*/  PRMT R33, R20, 0x7632, R33 ;  /* 0x0000763214217816 */ /* 0x000fc40000000021 */
[----:B------:R-:W-:Y:S01]  /*1ba0*/  PRMT R0, R21, 0x7610, R0 ;  /* 0x0000761015007816 */ /* 0x000fe20000000000 */
[----:B------:R-:W-:Y:S01]  /*1bb0*/  IMAD.IADD R5, R5, 0x1, R32 ;  /* 0x0000000105057824 */ /* 0x000fe200078e0220 */
[----:B------:R-:W-:Y:S02]  /*1bc0*/  IADD3 R3, PT, PT, R4, R3, R2 ;  /* 0x0000000304037210 */ /* 0x000fe40007ffe002 */
[----:B------:R-:W-:Y:S02]  /*1bd0*/  VIMNMX.S16x2 R4, PT, PT, R33, R0, PT ;  /* 0x0000000021047248 */ /* 0x000fe40003fe0300 */
[----:B------:R-:W-:Y:S02]  /*1be0*/  PRMT R32, R20, 0x7632, R32 ;  /* 0x0000763214207816 */ /* 0x000fe40000000020 */
[----:B------:R-:W-:Y:S02]  /*1bf0*/  PRMT R0, R21, 0x7610, R0 ;  /* 0x0000761015007816 */ /* 0x000fe40000000000 */
[----:B------:R-:W-:-:S02]  /*1c00*/  LOP3.LUT R2, R5, 0xffff, RZ, 0xc0, !PT ;  /* 0x0000ffff05027812 */ /* 0x000fc400078ec0ff */
[----:B------:R-:W-:Y:S02]  /*1c10*/  VIMNMX.S16x2 R5, PT, PT, R32, R0, !PT ;  /* 0x0000000020057248 */ /* 0x000fe40007fe0300 */
[----:B------:R-:W2:Y:S01]  /*1c20*/  LDL.128 R32, [R68+0x70] ;  /* 0x0000700044207983 */ /* 0x000ea20000100c00 */
[----:B------:R-:W-:-:S05]  /*1c30*/  PRMT R7, R7, 0x7710, RZ ;  /* 0x0000771007077816 */ /* 0x000fca00000000ff */
[--C-:B------:R-:W-:Y:S01]  /*1c40*/  IMAD.IADD R6, R6, 0x1, R7.reuse ;  /* 0x0000000106067824 */ /* 0x100fe200078e0207 */
[----:B------:R-:W-:-:S04]  /*1c50*/  PRMT R7, R20, 0x7632, R7 ;  /* 0x0000763214077816 */ /* 0x000fc80000000007 */
[----:B------:R-:W-:Y:S02]  /*1c60*/  LOP3.LUT R6, R6, 0xffff, RZ, 0xc0, !PT ;  /* 0x0000ffff06067812 */ /* 0x000fe400078ec0ff */
[----:B------:R-:W-:Y:S02]  /*1c70*/  VIMNMX.S16x2 R0, PT, PT, R20, R7, PT ;  /* 0x0000000714007248 */ /* 0x000fe40003fe0300 */
[----:B------:R-:W-:Y:S01]  /*1c80*/  IADD3 R3, PT, PT, R6, R3, R2 ;  /* 0x0000000306037210 */ /* 0x000fe20007ffe002 */
[--C-:B------:R-:W-:Y:S01]  /*1c90*/  IMAD.MOV R2, RZ, RZ, -R4.reuse ;  /* 0x000000ffff027224 */ /* 0x100fe200078e0a04 */
[----:B------:R-:W-:Y:S01]  /*1ca0*/  PRMT R4, R20, 0x7632, R4 ;  /* 0x0000763214047816 */ /* 0x000fe20000000004 */
[----:B------:R-:W-:-:S03]  /*1cb0*/  IMAD.MOV R0, RZ, RZ, -R0 ;  /* 0x000000ffff007224 */ /* 0x000fc600078e0a00 */
[----:B------:R-:W-:Y:S02]  /*1cc0*/  VIMNMX.S16x2 R4, PT, PT, R20, R4, !PT ;  /* 0x0000000414047248 */ /* 0x000fe40007fe0300 */
[----:B------:R-:W-:Y:S02]  /*1cd0*/  PRMT R2, R2, 0x7710, RZ ;  /* 0x0000771002027816 */ /* 0x000fe400000000ff */
[----:B------:R-:W-:Y:S02]  /*1ce0*/  PRMT R6, R4, 0x7610, R6 ;  /* 0x0000761004067816 */ /* 0x000fe40000000006 */
[----:B------:R-:W-:Y:S02]  /*1cf0*/  PRMT R7, R0, 0x7710, RZ ;  /* 0x0000771000077816 */ /* 0x000fe400000000ff */
[C---:B------:R-:W-:Y:S02]  /*1d00*/  PRMT R4, R21.reuse, 0x7632, R4 ;  /* 0x0000763215047816 */ /* 0x040fe40000000004 */
[----:B------:R-:W-:Y:S01]  /*1d10*/  PRMT R0, R21, 0x7610, R0 ;  /* 0x0000761015007816 */ /* 0x000fe20000000000 */
[----:B------:R-:W-:Y:S01]  /*1d20*/  IMAD.IADD R5, R5, 0x1, R2 ;  /* 0x0000000105057824 */ /* 0x000fe200078e0202 */
[C---:B------:R-:W-:Y:S01]  /*1d30*/  PRMT R40, R21.reuse, 0x7632, R40 ;  /* 0x0000763215287816 */ /* 0x040fe20000000028 */
[----:B------:R-:W-:Y:S01]  /*1d40*/  IMAD.IADD R6, R6, 0x1, R7 ;  /* 0x0000000106067824 */ /* 0x000fe200078e0207 */
[----:B------:R-:W-:-:S02]  /*1d50*/  PRMT R2, R21, 0x7610, R2 ;  /* 0x0000761015027816 */ /* 0x000fc40000000002 */
[----:B------:R-:W-:Y:S02]  /*1d60*/  VIMNMX.S16x2 R4, PT, PT, R0, R4, PT ;  /* 0x0000000400047248 */ /* 0x000fe40003fe0300 */
[----:B------:R-:W-:Y:S02]  /*1d70*/  VIMNMX.S16x2 R2, PT, PT, R2, R40, !PT ;  /* 0x0000002802027248 */ /* 0x000fe40007fe0300 */
[----:B------:R-:W-:Y:S02]  /*1d80*/  PRMT R40, R21, 0x7632, R40 ;  /* 0x0000763215287816 */ /* 0x000fe40000000028 */
[----:B------:R-:W-:Y:S02]  /*1d90*/  LOP3.LUT R5, R5, 0xffff, RZ, 0xc0, !PT ;  /* 0x0000ffff05057812 */ /* 0x000fe400078ec0ff */
[----:B------:R-:W-:Y:S02]  /*1da0*/  PRMT R0, R22, 0x7610, R0 ;  /* 0x0000761016007816 */ /* 0x000fe40000000000 */
[----:B------:R-:W-:-:S02]  /*1db0*/  LOP3.LUT R6, R6, 0xffff, RZ, 0xc0, !PT ;  /* 0x0000ffff06067812 */ /* 0x000fc400078ec0ff */
[----:B------:R-:W-:Y:S02]  /*1dc0*/  PRMT R7, R4, 0x7610, R7 ;  /* 0x0000761004077816 */ /* 0x000fe40000000007 */
[----:B------:R-:W-:Y:S02]  /*1dd0*/  VIMNMX.S16x2 R4, PT, PT, R40, R0, PT ;  /* 0x0000000028047248 */ /* 0x000fe40003fe0300 */
[--C-:B------:R-:W-:Y:S01]  /*1de0*/  IADD3 R3, PT, PT, R5, R3, R6.reuse ;  /* 0x0000000305037210 */ /* 0x100fe20007ffe006 */
[----:B------:R-:W-:Y:S01]  /*1df0*/  IMAD.MOV R5, RZ, RZ, -R7 ;  /* 0x000000ffff057224 */ /* 0x000fe200078e0a07 */
[----:B------:R-:W-:Y:S01]  /*1e00*/  PRMT R6, R21, 0x7632, R6 ;  /* 0x0000763215067816 */ /* 0x000fe20000000006 */
[----:B------:R-:W-:Y:S01]  /*1e10*/  IMAD.MOV R4, RZ, RZ, -R4 ;  /* 0x000000ffff047224 */ /* 0x000fe200078e0a04 */
[----:B------:R-:W-:Y:S02]  /*1e20*/  PRMT R0, R22, 0x7610, R0 ;  /* 0x0000761016007816 */ /* 0x000fe40000000000 */
[----:B------:R-:W-:-:S02]  /*1e30*/  PRMT R5, R5, 0x7710, RZ ;  /* 0x0000771005057816 */ /* 0x000fc400000000ff */
[----:B------:R-:W-:Y:S02]  /*1e40*/  VIMNMX.S16x2 R6, PT, PT, R6, R0, !PT ;  /* 0x0000000006067248 */ /* 0x000fe40007fe0300 */
[C---:B------:R-:W-:Y:S02]  /*1e50*/  PRMT R40, R22.reuse, 0x7632, R40 ;  /* 0x0000763216287816 */ /* 0x040fe40000000028 */
[----:B------:R-:W-:Y:S01]  /*1e60*/  PRMT R0, R22, 0x7610, R0 ;  /* 0x0000761016007816 */ /* 0x000fe20000000000 */
[----:B------:R-:W-:Y:S01]  /*1e70*/  IMAD.IADD R5, R2, 0x1, R5 ;  /* 0x0000000102057824 */ /* 0x000fe200078e0205 */
[----:B------:R-:W-:Y:S02]  /*1e80*/  PRMT R7, R4, 0x7710, RZ ;  /* 0x0000771004077816 */ /* 0x000fe400000000ff */
[----:B------:R-:W-:-:S03]  /*1e90*/  VIMNMX.S16x2 R4, PT, PT, R0, R40, PT ;  /* 0x0000002800047248 */ /* 0x000fc60003fe0300 */
[----:B------:R-:W-:Y:S01]  /*1ea0*/  IMAD.IADD R7, R6, 0x1, R7 ;  /* 0x0000000106077824 */ /* 0x000fe200078e0207 */
[----:B------:R-:W-:Y:S02]  /*1eb0*/  LOP3.LUT R6, R5, 0xffff, RZ, 0xc0, !PT ;  /* 0x0000ffff05067812 */ /* 0x000fe400078ec0ff */
[----:B------:R-:W-:Y:S02]  /*1ec0*/  PRMT R5, R4, 0x7610, R5 ;  /* 0x0000761004057816 */ /* 0x000fe40000000005 */
[C---:B------:R-:W-:Y:S02]  /*1ed0*/  PRMT R41, R22.reuse, 0x7632, R41 ;  /* 0x0000763216297816 */ /* 0x040fe40000000029 */
[----:B------:R-:W-:Y:S02]  /*1ee0*/  PRMT R2, R23, 0x7610, R2 ;  /* 0x0000761017027816 */ /* 0x000fe40000000002 */
[C---:B------:R-:W-:Y:S02]  /*1ef0*/  PRMT R40, R22.reuse, 0x7632, R40 ;  /* 0x0000763216287816 */ /* 0x040fe40000000028 */
[----:B------:R-:W-:-:S02]  /*1f00*/  PRMT R0, R22, 0x7610, R0 ;  /* 0x0000761016007816 */ /* 0x000fc40000000000 */
[----:B------:R-:W-:Y:S01]  /*1f10*/  LOP3.LUT R7, R7, 0xffff, RZ, 0xc0, !PT ;  /* 0x0000ffff07077812 */ /* 0x000fe200078ec0ff */
[----:B------:R-:W-:Y:S01]  /*1f20*/  IMAD.MOV R5, RZ, RZ, -R5 ;  /* 0x000000ffff057224 */ /* 0x000fe200078e0a05 */
[----:B------:R-:W-:Y:S02]  /*1f30*/  VIMNMX.S16x2 R2, PT, PT, R41, R2, PT ;  /* 0x0000000229027248 */ /* 0x000fe40003fe0300 */
[----:B------:R-:W-:Y:S02]  /*1f40*/  VIMNMX.S16x2 R4, PT, PT, R0, R40, !PT ;  /* 0x0000002800047248 */ /* 0x000fe40007fe0300 */
[--C-:B------:R-:W-:Y:S02]  /*1f50*/  IADD3 R3, PT, PT, R7, R3, R6.reuse ;  /* 0x0000000307037210 */ /* 0x100fe40007ffe006 */
[----:B------:R-:W-:Y:S02]  /*1f60*/  PRMT R6, R22, 0x7632, R6 ;  /* 0x0000763216067816 */ /* 0x000fe40000000006 */
[----:B------:R-:W-:Y:S01]  /*1f70*/  PRMT R0, R23, 0x7610, R0 ;  /* 0x0000761017007816 */ /* 0x000fe20000000000 */
[----:B------:R-:W-:Y:S01]  /*1f80*/  IMAD.MOV R2, RZ, RZ, -R2 ;  /* 0x000000ffff027224 */ /* 0x000fe200078e0a02 */
[----:B------:R-:W-:-:S02]  /*1f90*/  PRMT R5, R5, 0x7710, RZ ;  /* 0x0000771005057816 */ /* 0x000fc400000000ff */
[----:B------:R-:W-:Y:S02]  /*1fa0*/  VIMNMX.S16x2 R40, PT, PT, R6, R0, !PT ;  /* 0x0000000006287248 */ /* 0x000fe40007fe0300 */
[----:B------:R-:W-:Y:S01]  /*1fb0*/  PRMT R6, R2, 0x7710, RZ ;  /* 0x0000771002067816 */ /* 0x000fe200000000ff */
[--C-:B------:R-:W-:Y:S01]  /*1fc0*/  IMAD.IADD R4, R4, 0x1, R5.reuse ;  /* 0x0000000104047824 */ /* 0x100fe200078e0205 */
[----:B------:R-:W-:Y:S02]  /*1fd0*/  PRMT R5, R40, 0x7610, R5 ;  /* 0x0000761028057816 */ /* 0x000fe40000000005 */
[C---:B------:R-:W-:Y:S02]  /*1fe0*/  PRMT R7, R23.reuse, 0x7632, R7 ;  /* 0x0000763217077816 */ /* 0x040fe40000000007 */
[----:B------:R-:W-:Y:S01]  /*1ff0*/  PRMT R0, R23, 0x7610, R0 ;  /* 0x0000761017007816 */ /* 0x000fe20000000000 */
[----:B------:R-:W-:Y:S01]  /*2000*/  IMAD.IADD R5, R5, 0x1, R6 ;  /* 0x0000000105057824 */ /* 0x000fe200078e0206 */
[----:B------:R-:W-:-:S02]  /*2010*/  LOP3.LUT R6, R4, 0xffff, RZ, 0xc0, !PT ;  /* 0x0000ffff04067812 */ /* 0x000fc400078ec0ff */
[----:B------:R-:W-:Y:S02]  /*2020*/  VIMNMX.S16x2 R2, PT, PT, R0, R7, PT ;  /* 0x0000000700027248 */ /* 0x000fe40003fe0300 */
[C---:B------:R-:W-:Y:S02]  /*2030*/  PRMT R7, R23.reuse, 0x7632, R7 ;  /* 0x0000763217077816 */ /* 0x040fe40000000007 */
[----:B------:R-:W-:Y:S02]  /*2040*/  PRMT R0, R23, 0x7610, R0 ;  /* 0x0000761017007816 */ /* 0x000fe40000000000 */
[----:B------:R-:W-:Y:S02]  /*2050*/  LOP3.LUT R5, R5, 0xffff, RZ, 0xc0, !PT ;  /* 0x0000ffff05057812 */ /* 0x000fe400078ec0ff */
[----:B------:R-:W-:Y:S02]  /*2060*/  PRMT R40, R23, 0x7632, R40 ;  /* 0x0000763217287816 */ /* 0x000fe40000000028 */
[----:B------:R-:W-:-:S02]  /*2070*/  VIMNMX.S16x2 R4, PT, PT, R0, R7, !PT ;  /* 0x0000000700047248 */ /* 0x000fc40007fe0300 */
[----:B------:R-:W-:Y:S02]  /*2080*/  IADD3 R3, PT, PT, R5, R3, R6 ;  /* 0x0000000305037210 */ /* 0x000fe40007ffe006 */
[----:B---3--:R-:W-:Y:S02]  /*2090*/  VIMNMX.S16x2 R5, PT, PT, R40, R24, PT ;  /* 0x0000001828057248 */ /* 0x008fe40003fe0300 */
[----:B------:R-:W-:Y:S02]  /*20a0*/  PRMT R7, R24, 0x7632, R7 ;  /* 0x0000763218077816 */ /* 0x000fe40000000007 */
[----:B------:R-:W-:Y:S02]  /*20b0*/  PRMT R0, R25, 0x7610, R0 ;  /* 0x0000761019007816 */ /* 0x000fe40000000000 */
[----:B------:R-:W-:Y:S01]  /*20c0*/  PRMT R6, R23, 0x7632, R6 ;  /* 0x0000763217067816 */ /* 0x000fe20000000006 */
[----:B------:R-:W-:Y:S01]  /*20d0*/  IMAD.MOV R2, RZ, RZ, -R2 ;  /* 0x000000ffff027224 */ /* 0x000fe200078e0a02 */
[----:B------:R-:W-:Y:S01]  /*20e0*/  VIMNMX.S16x2 R0, PT, PT, R7, R0, PT ;  /* 0x0000000007007248 */ /* 0x000fe20003fe0300 */
[----:B------:R-:W-:Y:S01]  /*20f0*/  IMAD.MOV R7, RZ, RZ, -R5 ;  /* 0x000000ffff077224 */ /* 0x000fe200078e0a05 */
[----:B------:R-:W-:-:S02]  /*2100*/  VIMNMX.S16x2 R6, PT, PT, R6, R24, !PT ;  /* 0x0000001806067248 */ /* 0x000fc40007fe0300 */
[----:B------:R-:W-:Y:S02]  /*2110*/  PRMT R5, R2, 0x7710, RZ ;  /* 0x0000771002057816 */ /* 0x000fe400000000ff */
[----:B------:R-:W-:Y:S02]  /*2120*/  PRMT R7, R7, 0x7710, RZ ;  /* 0x0000771007077816 */ /* 0x000fe400000000ff */
[----:B------:R-:W-:Y:S01]  /*2130*/  PRMT R2, R6, 0x7610, R2 ;  /* 0x0000761006027816 */ /* 0x000fe20000000002 */
[--C-:B------:R-:W-:Y:S01]  /*2140*/  IMAD.IADD R4, R4, 0x1, R5.reuse ;  /* 0x0000000104047824 */ /* 0x100fe200078e0205 */
[----:B------:R-:W-:Y:S02]  /*2150*/  PRMT R5, R0, 0x7610, R5 ;  /* 0x0000761000057816 */ /* 0x000fe40000000005 */
[----:B------:R-:W-:Y:S01]  /*2160*/  PRMT R0, R25, 0x7610, R0 ;  /* 0x0000761019007816 */ /* 0x000fe20000000000 */
[--C-:B------:R-:W-:Y:S01]  /*2170*/  IMAD.IADD R2, R2, 0x1, R7.reuse ;  /* 0x0000000102027824 */ /* 0x100fe200078e0207 */
[----:B------:R-:W-:-:S02]  /*2180*/  PRMT R7, R24, 0x7632, R7 ;  /* 0x0000763218077816 */ /* 0x000fc40000000007 */
[----:B------:R-:W-:Y:S02]  /*2190*/  PRMT R6, R24, 0x7632, R6 ;  /* 0x0000763218067816 */ /* 0x000fe40000000006 */
[----:B------:R-:W-:Y:S01]  /*21a0*/  VIMNMX.S16x2 R7, PT, PT, R7, R0, !PT ;  /* 0x0000000007077248 */ /* 0x000fe20007fe0300 */
[----:B------:R-:W-:Y:S01]  /*21b0*/  IMAD.MOV R0, RZ, RZ, -R5 ;  /* 0x000000ffff007224 */ /* 0x000fe200078e0a05 */
[----:B------:R-:W-:Y:S02]  /*21c0*/  LOP3.LUT R4, R4, 0xffff, RZ, 0xc0, !PT ;  /* 0x0000ffff04047812 */ /* 0x000fe400078ec0ff */
[----:B------:R-:W-:Y:S02]  /*21d0*/  LOP3.LUT R2, R2, 0xffff, RZ, 0xc0, !PT ;  /* 0x0000ffff02027812 */ /* 0x000fe400078ec0ff */
[----:B------:R-:W-:Y:S02]  /*21e0*/  VIMNMX.S16x2 R6, PT, PT, R24, R6, PT ;  /* 0x0000000618067248 */ /* 0x000fe40003fe0300 */
[----:B------:R-:W-:-:S02]  /*21f0*/  IADD3 R3, PT, PT, R2, R3, R4 ;  /* 0x0000000302037210 */ /* 0x000fc40007ffe004 */
[----:B------:R-:W-:Y:S02]  /*2200*/  PRMT R2, R0, 0x7710, RZ ;  /* 0x0000771000027816 */ /* 0x000fe400000000ff */
[----:B------:R-:W-:Y:S02]  /*2210*/  PRMT R0, R6, 0x7610, R0 ;  /* 0x0000761006007816 */ /* 0x000fe40000000000 */
[----:B------:R-:W-:-:S03]  /*2220*/  PRMT R4, R24, 0x7632, R4 ;  /* 0x0000763218047816 */ /* 0x000fc60000000004 */
[----:B------:R-:W-:Y:S01]  /*2230*/  IMAD.MOV R0, RZ, RZ, -R0 ;  /* 0x000000ffff007224 */ /* 0x000fe200078e0a00 */
[----:B------:R-:W-:Y:S02]  /*2240*/  VIMNMX.S16x2 R4, PT, PT, R24, R4, !PT ;  /* 0x0000000418047248 */ /* 0x000fe40007fe0300 */
[----:B------:R-:W-:Y:S02]  /*2250*/  PRMT R5, R7, 0x7610, R5 ;  /* 0x0000761007057816 */ /* 0x000fe40000000005 */
        /* <DEDUP_REMOVED lines=59> */
[----:B----4-:R-:W-:Y:S02]  /*2610*/  VIMNMX.S16x2 R5, PT, PT, R40, R28, PT ;  /* 0x0000001c28057248 */ /* 0x010fe40003fe0300 */
        /* <DEDUP_REMOVED lines=46> */
[----:B------:R-:W-:Y:S02]  /*2900*/  PRMT R6, R29, 0x7632, R6 ;  /* 0x000076321d067816 */ /* 0x000fe40000000006 */
[----:B------:R-:W-:Y:S01]  /*2910*/  PRMT R0, R30, 0x7610, R0 ;  /* 0x000076101e007816 */ /* 0x000fe20000000000 */
[----:B------:R-:W-:Y:S01]  /*2920*/  IMAD.MOV R4, RZ, RZ, -R4 ;  /* 0x000000ffff047224 */ /* 0x000fe200078e0a04 */
[----:B------:R-:W-:-:S02]  /*2930*/  PRMT R5, R5, 0x7710, RZ ;  /* 0x0000771005057816 */ /* 0x000fc400000000ff */
[----:B------:R-:W-:Y:S02]  /*2940*/  VIMNMX.S16x2 R0, PT, PT, R6, R0, !PT ;  /* 0x0000000006007248 */ /* 0x000fe40007fe0300 */
[----:B------:R-:W-:Y:S01]  /*2950*/  PRMT R40, R4, 0x7710, RZ ;  /* 0x0000771004287816 */ /* 0x000fe200000000ff */
[----:B------:R-:W-:Y:S01]  /*2960*/  IMAD.IADD R6, R2, 0x1, R5 ;  /* 0x0000000102067824 */ /* 0x000fe200078e0205 */
[----:B------:R-:W-:Y:S02]  /*2970*/  PRMT R7, R0, 0x7610, R7 ;  /* 0x0000761000077816 */ /* 0x000fe40000000007 */
[C---:B------:R-:W-:Y:S02]  /*2980*/  PRMT R5, R30.reuse, 0x7632, R5 ;  /* 0x000076321e057816 */ /* 0x040fe40000000005 */
[C---:B------:R-:W-:Y:S01]  /*2990*/  PRMT R0, R30.reuse, 0x7610, R0 ;  /* 0x000076101e007816 */ /* 0x040fe20000000000 */
[--C-:B------:R-:W-:Y:S01]  /*29a0*/  IMAD.IADD R7, R7, 0x1, R40.reuse ;  /* 0x0000000107077824 */ /* 0x100fe200078e0228 */
[----:B------:R-:W-:-:S02]  /*29b0*/  PRMT R40, R30, 0x7632, R40 ;  /* 0x000076321e287816 */ /* 0x000fc40000000028 */
[----:B------:R-:W-:Y:S02]  /*29c0*/  VIMNMX.S16x2 R5, PT, PT, R0, R5, PT ;  /* 0x0000000500057248 */ /* 0x000fe40003fe0300 */
[----:B------:R-:W-:Y:S02]  /*29d0*/  PRMT R0, R31, 0x7610, R0 ;  /* 0x000076101f007816 */ /* 0x000fe40000000000 */
[----:B------:R-:W-:Y:S02]  /*29e0*/  LOP3.LUT R6, R6, 0xffff, RZ, 0xc0, !PT ;  /* 0x0000ffff06067812 */ /* 0x000fe400078ec0ff */
[----:B------:R-:W-:Y:S02]  /*29f0*/  LOP3.LUT R7, R7, 0xffff, RZ, 0xc0, !PT ;  /* 0x0000ffff07077812 */ /* 0x000fe400078ec0ff */
[----:B------:R-:W-:Y:S02]  /*2a00*/  VIMNMX.S16x2 R0, PT, PT, R40, R0, PT ;  /* 0x0000000028007248 */ /* 0x000fe40003fe0300 */
[----:B------:R-:W-:-:S02]  /*2a10*/  IADD3 R3, PT, PT, R7, R3, R6 ;  /* 0x0000000307037210 */ /* 0x000fc40007ffe006 */
[----:B------:R-:W-:Y:S02]  /*2a20*/  PRMT R6, R0, 0x7610, R6 ;  /* 0x0000761000067816 */ /* 0x000fe40000000006 */
[C---:B------:R-:W-:Y:S02]  /*2a30*/  PRMT R41, R30.reuse, 0x7632, R41 ;  /* 0x000076321e297816 */ /* 0x040fe40000000029 */
[----:B------:R-:W-:Y:S01]  /*2a40*/  PRMT R2, R30, 0x7610, R2 ;  /* 0x000076101e027816 */ /* 0x000fe20000000002 */
[----:B------:R-:W-:Y:S01]  /*2a50*/  IMAD.MOV R5, RZ, RZ, -R5 ;  /* 0x000000ffff057224 */ /* 0x000fe200078e0a05 */
[C---:B------:R-:W-:Y:S01]  /*2a60*/  PRMT R7, R31.reuse, 0x7632, R7 ;  /* 0x000076321f077816 */ /* 0x040fe20000000007 */
[----:B------:R-:W-:Y:S01]  /*2a70*/  IMAD.MOV R6, RZ, RZ, -R6 ;  /* 0x000000ffff067224 */ /* 0x000fe200078e0a06 */
[----:B------:R-:W-:Y:S02]  /*2a80*/  VIMNMX.S16x2 R4, PT, PT, R2, R41, !PT ;  /* 0x0000002902047248 */ /* 0x000fe40007fe0300 */
[----:B------:R-:W-:-:S02]  /*2a90*/  PRMT R0, R31, 0x7610, R0 ;  /* 0x000076101f007816 */ /* 0x000fc40000000000 */
[----:B------:R-:W-:Y:S02]  /*2aa0*/  PRMT R41, R30, 0x7632, R41 ;  /* 0x000076321e297816 */ /* 0x000fe40000000029 */
[----:B------:R-:W-:Y:S02]  /*2ab0*/  PRMT R2, R31, 0x7610, R2 ;  /* 0x000076101f027816 */ /* 0x000fe40000000002 */
[----:B------:R-:W-:Y:S02]  /*2ac0*/  VIMNMX.S16x2 R0, PT, PT, R0, R7, PT ;  /* 0x0000000700007248 */ /* 0x000fe40003fe0300 */
[----:B------:R-:W-:Y:S02]  /*2ad0*/  PRMT R5, R5, 0x7710, RZ ;  /* 0x0000771005057816 */ /* 0x000fe400000000ff */
[----:B------:R-:W-:Y:S02]  /*2ae0*/  VIMNMX.S16x2 R2, PT, PT, R41, R2, !PT ;  /* 0x0000000229027248 */ /* 0x000fe40007fe0300 */
[----:B------:R-:W-:Y:S01]  /*2af0*/  PRMT R7, R6, 0x7710, RZ ;  /* 0x0000771006077816 */ /* 0x000fe200000000ff */
[----:B------:R-:W-:Y:S01]  /*2b00*/  IMAD.IADD R4, R4, 0x1, R5 ;  /* 0x0000000104047824 */ /* 0x000fe200078e0205 */
[----:B------:R-:W-:-:S03]  /*2b10*/  PRMT R6, R0, 0x7610, R6 ;  /* 0x0000761000067816 */ /* 0x000fc60000000006 */
[--C-:B------:R-:W-:Y:S01]  /*2b20*/  IMAD.IADD R5, R2, 0x1, R7.reuse ;  /* 0x0000000102057824 */ /* 0x100fe200078e0207 */
[C---:B------:R-:W-:Y:S02]  /*2b30*/  PRMT R7, R31.reuse, 0x7632, R7 ;  /* 0x000076321f077816 */ /* 0x040fe40000000007 */
[C---:B------:R-:W-:Y:S02]  /*2b40*/  PRMT R0, R31.reuse, 0x7610, R0 ;  /* 0x000076101f007816 */ /* 0x040fe40000000000 */
[----:B------:R-:W-:Y:S02]  /*2b50*/  PRMT R40, R31, 0x7632, R40 ;  /* 0x000076321f287816 */ /* 0x000fe40000000028 */
[----:B------:R-:W-:Y:S01]  /*2b60*/  LOP3.LUT R2, R4, 0xffff, RZ, 0xc0, !PT ;  /* 0x0000ffff04027812 */ /* 0x000fe200078ec0ff */
[----:B------:R-:W-:Y:S01]  /*2b70*/  IMAD.MOV R4, RZ, RZ, -R6 ;  /* 0x000000ffff047224 */ /* 0x000fe200078e0a06 */
[----:B------:R-:W-:Y:S02]  /*2b80*/  LOP3.LUT R5, R5, 0xffff, RZ, 0xc0, !PT ;  /* 0x0000ffff05057812 */ /* 0x000fe400078ec0ff */
[----:B------:R-:W-:-:S02]  /*2b90*/  VIMNMX.S16x2 R0, PT, PT, R0, R7, !PT ;  /* 0x0000000700007248 */ /* 0x000fc40007fe0300 */
[----:B--2---:R-:W-:Y:S02]  /*2ba0*/  VIMNMX.S16x2 R40, PT, PT, R40, R32, PT ;  /* 0x0000002028287248 */ /* 0x004fe40003fe0300 */
[----:B------:R-:W-:Y:S02]  /*2bb0*/  IADD3 R2, PT, PT, R5, R3, R2 ;  /* 0x0000000305027210 */ /* 0x000fe40007ffe002 */
[----:B------:R-:W-:Y:S02]  /*2bc0*/  PRMT R3, R0, 0x7610, R3 ;  /* 0x0000761000037816 */ /* 0x000fe40000000003 */
[----:B------:R-:W-:Y:S02]  /*2bd0*/  PRMT R4, R4, 0x7710, RZ ;  /* 0x0000771004047816 */ /* 0x000fe400000000ff */
[----:B------:R-:W-:Y:S02]  /*2be0*/  PRMT R0, R40, 0x7610, R0 ;  /* 0x0000761028007816 */ /* 0x000fe40000000000 */
[----:B------:R-:W-:Y:S01]  /*2bf0*/  PRMT R5, R31, 0x7632, R5 ;  /* 0x000076321f057816 */ /* 0x000fe20000000005 */
[----:B------:R-:W-:-:S02]  /*2c00*/  IMAD.IADD R3, R3, 0x1, R4 ;  /* 0x0000000103037824 */ /* 0x000fc400078e0204 */
[----:B------:R-:W-:Y:S01]  /*2c10*/  IMAD.MOV R4, RZ, RZ, -R0 ;  /* 0x000000ffff047224 */ /* 0x000fe200078e0a00 */
[----:B------:R-:W-:-:S04]  /*2c20*/  VIMNMX.S16x2 R7, PT, PT, R5, R32, !PT ;  /* 0x0000002005077248 */ /* 0x000fc80007fe0300 */
[----:B------:R-:W-:Y:S02]  /*2c30*/  PRMT R5, R4, 0x7710, RZ ;  /* 0x0000771004057816 */ /* 0x000fe400000000ff */
[----:B------:R-:W-:Y:S02]  /*2c40*/  PRMT R4, R7, 0x7610, R4 ;  /* 0x0000761007047816 */ /* 0x000fe40000000004 */
[----:B------:R-:W-:Y:S02]  /*2c50*/  PRMT R6, R32, 0x7632, R6 ;  /* 0x0000763220067816 */ /* 0x000fe40000000006 */
[----:B------:R-:W-:Y:S01]  /*2c60*/  PRMT R0, R33, 0x7610, R0 ;  /* 0x0000761021007816 */ /* 0x000fe20000000000 */
[----:B------:R-:W-:-:S03]  /*2c70*/  IMAD.IADD R4, R4, 0x1, R5 ;  /* 0x0000000104047824 */ /* 0x000fc600078e0205 */
[----:B------:R-:W-:Y:S02]  /*2c80*/  VIMNMX.S16x2 R40, PT, PT, R6, R0, PT ;  /* 0x0000000006287248 */ /* 0x000fe40003fe0300 */
[----:B------:R-:W-:Y:S02]  /*2c90*/  LOP3.LUT R3, R3, 0xffff, RZ, 0xc0, !PT ;  /* 0x0000ffff03037812 */ /* 0x000fe400078ec0ff */
[----:B------:R-:W-:Y:S02]  /*2ca0*/  LOP3.LUT R4, R4, 0xffff, RZ, 0xc0, !PT ;  /* 0x0000ffff04047812 */ /* 0x000fe400078ec0ff */
[----:B------:R-:W-:Y:S02]  /*2cb0*/  PRMT R5, R40, 0x7610, R5 ;  /* 0x0000761028057816 */ /* 0x000fe40000000005 */
[----:B------:R-:W-:Y:S02]  /*2cc0*/  PRMT R7, R32, 0x7632, R7 ;  /* 0x0000763220077816 */ /* 0x000fe40000000007 */
[----:B------:R-:W-:-:S02]  /*2cd0*/  PRMT R0, R33, 0x7610, R0 ;  /* 0x0000761021007816 */ /* 0x000fc40000000000 */
[----:B------:R-:W-:Y:S02]  /*2ce0*/  PRMT R6, R32, 0x7632, R6 ;  /* 0x0000763220067816 */ /* 0x000fe40000000006 */
[----:B------:R-:W-:Y:S01]  /*2cf0*/  IADD3 R2, PT, PT, R4, R2, R3 ;  /* 0x0000000204027210 */ /* 0x000fe20007ffe003 */
[--C-:B------:R-:W-:Y:S01]  /*2d00*/  IMAD.MOV R4, RZ, RZ, -R5.reuse ;  /* 0x000000ffff047224 */ /* 0x100fe200078e0a05 */
[----:B------:R-:W-:Y:S02]  /*2d10*/  VIMNMX.S16x2 R7, PT, PT, R7, R0, !PT ;  /* 0x0000000007077248 */ /* 0x000fe40007fe0300 */
[C---:B------:R-:W-:Y:S02]  /*2d20*/  VIMNMX.S16x2 R0, PT, PT, R32.reuse, R6, PT ;  /* 0x0000000620007248 */ /* 0x040fe40003fe0300 */
[----:B------:R-:W-:Y:S02]  /*2d30*/  PRMT R5, R32, 0x7632, R5 ;  /* 0x0000763220057816 */ /* 0x000fe40000000005 */
[----:B------:R-:W-:Y:S01]  /*2d40*/  PRMT R3, R7, 0x7610, R3 ;  /* 0x0000761007037816 */ /* 0x000fe20000000003 */
[----:B------:R-:W-:Y:S01]  /*2d50*/  IMAD.MOV R6, RZ, RZ, -R0 ;  /* 0x000000ffff067224 */ /* 0x000fe200078e0a00 */
[----:B------:R-:W-:-:S02]  /*2d60*/  PRMT R4, R4, 0x7710, RZ ;  /* 0x0000771004047816 */ /* 0x000fc400000000ff */
[----:B------:R-:W-:Y:S02]  /*2d70*/  VIMNMX.S16x2 R7, PT, PT, R32, R5, !PT ;  /* 0x0000000520077248 */ /* 0x000fe40007fe0300 */
[----:B------:R-:W-:Y:S01]  /*2d80*/  PRMT R5, R33, 0x7632, R5 ;  /* 0x0000763221057816 */ /* 0x000fe20000000005 */
[----:B------:R-:W-:Y:S01]  /*2d90*/  IMAD.IADD R4, R3, 0x1, R4 ;  /* 0x0000000103047824 */ /* 0x000fe200078e0204 */
[----:B------:R-:W-:Y:S02]  /*2da0*/  PRMT R0, R33, 0x7610, R0 ;  /* 0x0000761021007816 */ /* 0x000fe40000000000 */
[----:B------:R-:W-:Y:S02]  /*2db0*/  PRMT R6, R6, 0x7710, RZ ;  /* 0x0000771006067816 */ /* 0x000fe400000000ff */
[----:B------:R-:W-:Y:S02]  /*2dc0*/  PRMT R3, R7, 0x7610, R3 ;  /* 0x0000761007037816 */ /* 0x000fe40000000003 */
[----:B------:R-:W-:-:S03]  /*2dd0*/  VIMNMX.S16x2 R40, PT, PT, R0, R5, PT ;  /* 0x0000000500287248 */ /* 0x000fc60003fe0300 */
[--C-:B------:R-:W-:Y:S01]  /*2de0*/  IMAD.IADD R3, R3, 0x1, R6.reuse ;  /* 0x0000000103037824 */ /* 0x100fe200078e0206 */
[----:B------:R-:W-:Y:S02]  /*2df0*/  PRMT R6, R40, 0x7610, R6 ;  /* 0x0000761028067816 */ /* 0x000fe40000000006 */
[----:B------:R-:W-:Y:S02]  /*2e00*/  LOP3.LUT R4, R4, 0xffff, RZ, 0xc0, !PT ;  /* 0x0000ffff04047812 */ /* 0x000fe400078ec0ff */
[----:B------:R-:W-:Y:S01]  /*2e10*/  LOP3.LUT R5, R3, 0xffff, RZ, 0xc0, !PT ;  /* 0x0000ffff03057812 */ /* 0x000fe200078ec0ff */
[----:B------:R-:W-:Y:S01]  /*2e20*/  IMAD.MOV R6, RZ, RZ, -R6 ;  /* 0x000000ffff067224 */ /* 0x000fe200078e0a06 */
[C---:B------:R-:W-:Y:S02]  /*2e30*/  PRMT R7, R33.reuse, 0x7632, R7 ;  /* 0x0000763221077816 */ /* 0x040fe40000000007 */
[----:B------:R-:W-:Y:S02]  /*2e40*/  PRMT R0, R33, 0x7610, R0 ;  /* 0x0000761021007816 */ /* 0x000fe40000000000 */
[----:B------:R-:W-:-:S02]  /*2e50*/  IADD3 R2, PT, PT, R4, R2, R5 ;  /* 0x0000000204027210 */ /* 0x000fc40007ffe005 */
[----:B------:R-:W-:Y:S02]  /*2e60*/  PRMT R4, R36, 0x7632, R4 ;  /* 0x0000763224047816 */ /* 0x000fe40000000004 */
[----:B------:R-:W-:Y:S02]  /*2e70*/  VIMNMX.S16x2 R3, PT, PT, R0, R7, !PT ;  /* 0x0000000700037248 */ /* 0x000fe40007fe0300 */
[----:B------:R-:W-:Y:S02]  /*2e80*/  PRMT R6, R6, 0x7710, RZ ;  /* 0x0000771006067816 */ /* 0x000fe400000000ff */
[----:B------:R-:W-:Y:S02]  /*2e90*/  VIMNMX.S16x2 R40, PT, PT, R36, R4, PT ;  /* 0x0000000424287248 */ /* 0x000fe40003fe0300 */
[----:B------:R-:W-:Y:S02]  /*2ea0*/  PRMT R5, R33, 0x7632, R5 ;  /* 0x0000763221057816 */ /* 0x000fe40000000005 */
[----:B------:R-:W-:Y:S01]  /*2eb0*/  PRMT R0, R34, 0x7610, R0 ;  /* 0x0000761022007816 */ /* 0x000fe20000000000 */
[--C-:B------:R-:W-:Y:S01]  /*2ec0*/  IMAD.IADD R3, R3, 0x1, R6.reuse ;  /* 0x0000000103037824 */ /* 0x100fe200078e0206 */
[----:B------:R-:W-:-:S02]  /*2ed0*/  PRMT R6, R40, 0x7610, R6 ;  /* 0x0000761028067816 */ /* 0x000fc40000000006 */
[----:B------:R-:W-:Y:S02]  /*2ee0*/  VIMNMX.S16x2 R5, PT, PT, R5, R0, PT ;  /* 0x0000000005057248 */ /* 0x000fe40003fe0300 */
[----:B------:R-:W-:Y:S01]  /*2ef0*/  PRMT R7, R36, 0x7632, R7 ;  /* 0x0000763224077816 */ /* 0x000fe20000000007 */
[----:B------:R-:W-:Y:S01]  /*2f00*/  IMAD.MOV R6, RZ, RZ, -R6 ;  /* 0x000000ffff067224 */ /* 0x000fe200078e0a06 */
[----:B------:R-:W-:Y:S01]  /*2f10*/  PRMT R0, R34, 0x7610, R0 ;  /* 0x0000761022007816 */ /* 0x000fe20000000000 */
[----:B------:R-:W-:Y:S01]  /*2f20*/  IMAD.MOV R5, RZ, RZ, -R5 ;  /* 0x000000ffff057224 */ /* 0x000fe200078e0a05 */
[----:B------:R-:W-:Y:S02]  /*2f30*/  VIMNMX.S16x2 R4, PT, PT, R36, R7, !PT ;  /* 0x0000000724047248 */ /* 0x000fe40007fe0300 */
[----:B------:R-:W-:Y:S02]  /*2f40*/  PRMT R7, R33, 0x7632, R7 ;  /* 0x0000763221077816 */ /* 0x000fe40000000007 */
[----:B------:R-:W-:-:S02]  /*2f50*/  PRMT R49, R6, 0x7710, RZ ;  /* 0x0000771006317816 */ /* 0x000fc400000000ff */
[----:B------:R-:W-:Y:S02]  /*2f60*/  VIMNMX.S16x2 R0, PT, PT, R7, R0, !PT ;  /* 0x0000000007007248 */ /* 0x000fe40007fe0300 */
[----:B------:R-:W-:Y:S01]  /*2f70*/  PRMT R5, R5, 0x7710, RZ ;  /* 0x0000771005057816 */ /* 0x000fe200000000ff */
[----:B------:R-:W-:-:S04]  /*2f80*/  IMAD.IADD R49, R4, 0x1, R49 ;  /* 0x0000000104317824 */ /* 0x000fc800078e0231 */
[----:B------:R-:W-:Y:S01]  /*2f90*/  IMAD.IADD R4, R0, 0x1, R5 ;  /* 0x0000000100047824 */ /* 0x000fe200078e0205 */
[----:B------:R-:W-:-:S04]  /*2fa0*/  LOP3.LUT R5, R3, 0xffff, RZ, 0xc0, !PT ;  /* 0x0000ffff03057812 */ /* 0x000fc800078ec0ff */
[----:B------:R-:W-:Y:S02]  /*2fb0*/  LOP3.LUT R4, R4, 0xffff, RZ, 0xc0, !PT ;  /* 0x0000ffff04047812 */ /* 0x000fe400078ec0ff */
[C---:B------:R-:W-:Y:S02]  /*2fc0*/  PRMT R6, R34.reuse, 0x7632, R6 ;  /* 0x0000763222067816 */ /* 0x040fe40000000006 */
[----:B------:R-:W-:Y:S02]  /*2fd0*/  PRMT R0, R34, 0x7610, R0 ;  /* 0x0000761022007816 */ /* 0x000fe40000000000 */
[--C-:B------:R-:W-:Y:S02]  /*2fe0*/  IADD3 R50, PT, PT, R4, R2, R5.reuse ;  /* 0x0000000204327210 */ /* 0x100fe40007ffe005 */
[----:B------:R-:W-:Y:S02]  /*2ff0*/  PRMT R5, R34, 0x7632, R5 ;  /* 0x0000763222057816 */ /* 0x000fe40000000005 */
[----:B------:R-:W-:-:S02]  /*3000*/  PRMT R2, R35, 0x7610, R2 ;  /* 0x0000761023027816 */ /* 0x000fc40000000002 */
[----:B------:R-:W-:Y:S02]  /*3010*/  VIMNMX.S16x2 R3, PT, PT, R0, R6, PT ;  /* 0x0000000600037248 */ /* 0x000fe40003fe0300 */
[C---:B------:R-:W-:Y:S02]  /*3020*/  PRMT R4, R34.reuse, 0x7632, R4 ;  /* 0x0000763222047816 */ /* 0x040fe40000000004 */
[----:B------:R-:W-:Y:S02]  /*3030*/  PRMT R0, R34, 0x7610, R0 ;  /* 0x0000761022007816 */ /* 0x000fe40000000000 */
[----:B------:R-:W-:Y:S01]  /*3040*/  VIMNMX.S16x2 R2, PT, PT, R5, R2, PT ;  /* 0x0000000205027248 */ /* 0x000fe20003fe0300 */
[----:B------:R-:W-:Y:S01]  /*3050*/  IMAD.MOV R3, RZ, RZ, -R3 ;  /* 0x000000ffff037224 */ /* 0x000fe200078e0a03 */
[----:B------:R-:W-:Y:S02]  /*3060*/  VIMNMX.S16x2 R4, PT, PT, R0, R4, !PT ;  /* 0x0000000400047248 */ /* 0x000fe40007fe0300 */
[----:B------:R-:W-:Y:S01]  /*3070*/  PRMT R5, R34, 0x7632, R5 ;  /* 0x0000763222057816 */ /* 0x000fe20000000005 */
[----:B------:R-:W-:Y:S01]  /*3080*/  IMAD.MOV R2, RZ, RZ, -R2 ;  /* 0x000000ffff027224 */ /* 0x000fe200078e0a02 */
[----:B------:R-:W-:-:S02]  /*3090*/  PRMT R0, R35, 0x7610, R0 ;  /* 0x0000761023007816 */ /* 0x000fc40000000000 */
[----:B------:R-:W-:Y:S02]  /*30a0*/  PRMT R3, R3, 0x7710, RZ ;  /* 0x0000771003037816 */ /* 0x000fe400000000ff */
[----:B------:R-:W-:Y:S02]  /*30b0*/  VIMNMX.S16x2 R0, PT, PT, R5, R0, !PT ;  /* 0x0000000005007248 */ /* 0x000fe40007fe0300 */
[----:B------:R-:W-:Y:S01]  /*30c0*/  PRMT R5, R2, 0x7710, RZ ;  /* 0x0000771002057816 */ /* 0x000fe200000000ff */
[--C-:B------:R-:W-:Y:S01]  /*30d0*/  IMAD.IADD R4, R4, 0x1, R3.reuse ;  /* 0x0000000104047824 */ /* 0x100fe200078e0203 */
[----:B------:R-:W-:-:S03]  /*30e0*/  PRMT R3, R35, 0x7632, R3 ;  /* 0x0000763223037816 */ /* 0x000fc60000000003 */
[----:B------:R-:W-:Y:S01]  /*30f0*/  IMAD.IADD R2, R0, 0x1, R5 ;  /* 0x0000000100027824 */ /* 0x000fe200078e0205 */
[----:B------:R-:W-:-:S04]  /*3100*/  PRMT R0, R35, 0x7610, R0 ;  /* 0x0000761023007816 */ /* 0x000fc80000000000 */
[----:B------:R-:W-:Y:S02]  /*3110*/  VIMNMX.S16x2 R6, PT, PT, R0, R3, PT ;  /* 0x0000000300067248 */ /* 0x000fe40003fe0300 */
[----:B------:R-:W-:Y:S02]  /*3120*/  LOP3.LUT R3, R4, 0xffff, RZ, 0xc0, !PT ;  /* 0x0000ffff04037812 */ /* 0x000fe400078ec0ff */
[----:B------:R-:W-:Y:S02]  /*3130*/  LOP3.LUT R4, R2, 0xffff, RZ, 0xc0, !PT ;  /* 0x0000ffff02047812 */ /* 0x000fe400078ec0ff */
[----:B------:R-:W-:Y:S02]  /*3140*/  PRMT R41, R35, 0x7632, R41 ;  /* 0x0000763223297816 */ /* 0x000fe40000000029 */
[--C-:B------:R-:W-:Y:S02]  /*3150*/  IADD3 R50, PT, PT, R4, R50, R3.reuse ;  /* 0x0000003204327210 */ /* 0x100fe40007ffe003 */
[----:B------:R-:W-:-:S02]  /*3160*/  PRMT R3, R6, 0x7610, R3 ;  /* 0x0000761006037816 */ /* 0x000fc40000000003 */
[-C--:B------:R-:W-:Y:S02]  /*3170*/  VIMNMX.S16x2 R41, PT, PT, R41, R36.reuse, PT ;  /* 0x0000002429297248 */ /* 0x080fe40003fe0300 */
[C---:B------:R-:W-:Y:S02]  /*3180*/  PRMT R5, R35.reuse, 0x7632, R5 ;  /* 0x0000763223057816 */ /* 0x040fe40000000005 */
[C---:B------:R-:W-:Y:S02]  /*3190*/  PRMT R0, R35.reuse, 0x7610, R0 ;  /* 0x0000761023007816 */ /* 0x040fe40000000000 */
[----:B------:R-:W-:Y:S01]  /*31a0*/  PRMT R43, R35, 0x7632, R43 ;  /* 0x00007632232b7816 */ /* 0x000fe2000000002b */
[----:B------:R-:W-:Y:S01]  /*31b0*/  IMAD.MOV R3, RZ, RZ, -R3 ;  /* 0x000000ffff037224 */ /* 0x000fe200078e0a03 */
[----:B------:R-:W-:Y:S01]  /*31c0*/  VIMNMX.S16x2 R2, PT, PT, R0, R5, !PT ;  /* 0x0000000500027248 */ /* 0x000fe20007fe0300 */
[----:B------:R-:W-:Y:S01]  /*31d0*/  IMAD.MOV R61, RZ, RZ, -R41 ;  /* 0x000000ffff3d7224 */ /* 0x000fe200078e0a29 */
[----:B------:R-:W-:-:S02]  /*31e0*/  VIMNMX.S16x2 R43, PT, PT, R43, R36, !PT ;  /* 0x000000242b2b7248 */ /* 0x000fc40007fe0300 */
[C---:B------:R-:W-:Y:S02]  /*31f0*/  PRMT R5, R36.reuse, 0x7610, R5 ;  /* 0x0000761024057816 */ /* 0x040fe40000000005 */
[----:B------:R-:W-:Y:S02]  /*3200*/  PRMT R4, R36, 0x7632, R4 ;  /* 0x0000763224047816 */ /* 0x000fe40000000004 */
[----:B------:R-:W-:Y:S02]  /*3210*/  PRMT R45, R2, 0x7610, R45 ;  /* 0x00007610022d7816 */ /* 0x000fe4000000002d */
[----:B------:R-:W-:Y:S02]  /*3220*/  PRMT R36, R3, 0x7710, RZ ;  /* 0x0000771003247816 */ /* 0x000fe400000000ff */
[----:B------:R-:W-:Y:S02]  /*3230*/  PRMT R46, R43, 0x7610, R46 ;  /* 0x000076102b2e7816 */ /* 0x000fe4000000002e */
[----:B------:R-:W-:Y:S01]  /*3240*/  PRMT R61, R61, 0x7710, RZ ;  /* 0x000077103d3d7816 */ /* 0x000fe200000000ff */
[----:B------:R-:W-:-:S04]  /*3250*/  IMAD.IADD R45, R45, 0x1, R36 ;  /* 0x000000012d2d7824 */ /* 0x000fc800078e0224 */
[----:B------:R-:W-:Y:S01]  /*3260*/  IMAD.IADD R61, R46, 0x1, R61 ;  /* 0x000000012e3d7824 */ /* 0x000fe200078e023d */
[----:B------:R-:W-:-:S04]  /*3270*/  LOP3.LUT R51, R45, 0xffff, RZ, 0xc0, !PT ;  /* 0x0000ffff2d337812 */ /* 0x000fc800078ec0ff */
[----:B------:R-:W-:Y:S02]  /*3280*/  LOP3.LUT R61, R61, 0xffff, RZ, 0xc0, !PT ;  /* 0x0000ffff3d3d7812 */ /* 0x000fe400078ec0ff */
[----:B------:R-:W-:Y:S02]  /*3290*/  LOP3.LUT R54, R49, 0xffff, RZ, 0xc0, !PT ;  /* 0x0000ffff31367812 */ /* 0x000fe400078ec0ff */
[----:B------:R-:W-:-:S05]  /*32a0*/  IADD3 R61, PT, PT, R61, R50, R51 ;  /* 0x000000323d3d7210 */ /* 0x000fca0007ffe033 */
[----:B------:R-:W-:-:S04]  /*32b0*/  IMAD.IADD R61, R61, 0x1, R54 ;  /* 0x000000013d3d7824 */ /* 0x000fc800078e0236 */
[----:B------:R-:W-:-:S05]  /*32c0*/  IMAD.SHL.U32 R61, R61, 0x2, RZ ;  /* 0x000000023d3d7824 */ /* 0x000fca00078e00ff */
[----:B------:R-:W-:-:S05]  /*32d0*/  I2FP.F32.U32 R61, R61 ;  /* 0x0000003d003d7245 */ /* 0x000fca0000201000 */
[----:B------:R-:W-:-:S05]  /*32e0*/  FMUL R61, R61, 0.0078125 ;  /* 0x3c0000003d3d7820 */ /* 0x000fca0000400000 */
[----:B------:R-:W-:Y:S02]  /*32f0*/  FSETP.NEU.AND P0, PT, R61, RZ, PT ;  /* 0x000000ff3d00720b */ /* 0x000fe40003f0d000 */
[C---:B------:R-:W-:Y:S02]  /*3300*/  PRMT R6, R39.reuse, 0x7610, R6 ;  /* 0x0000761027067816 */ /* 0x040fe40000000006 */
[----:B------:R-:W-:Y:S02]  /*3310*/  PRMT R0, R39, 0x7632, R0 ;  /* 0x0000763227007816 */ /* 0x000fe40000000000 */
[C---:B------:R-:W-:Y:S02]  /*3320*/  PRMT R3, R37.reuse, 0x7610, R3 ;  /* 0x0000761025037816 */ /* 0x040fe40000000003 */
[----:B------:R-:W-:Y:S02]  /*3330*/  PRMT R2, R37, 0x7632, R2 ;  /* 0x0000763225027816 */ /* 0x000fe40000000002 */
[----:B------:R-:W-:-:S02]  /*3340*/  PRMT R7, R38, 0x7610, R7 ;  /* 0x0000761026077816 */ /* 0x000fc40000000007 */
[----:B------:R-:W-:Y:S02]  /*3350*/  PRMT R40, R11, 0x7610, R40 ;  /* 0x000076100b287816 */ /* 0x000fe40000000028 */
[----:B------:R-:W-:Y:S02]  /*3360*/  PRMT R39, R10, 0x7610, R39 ;  /* 0x000076100a277816 */ /* 0x000fe40000000027 */
[----:B------:R-:W-:Y:S02]  /*3370*/  PRMT R37, R9, 0x7610, R37 ;  /* 0x0000761009257816 */ /* 0x000fe40000000025 */
[----:B------:R-:W-:Y:S02]  /*3380*/  PRMT R36, R8, 0x7610, R36 ;  /* 0x0000761008247816 */ /* 0x000fe40000000024 */
        /* <DEDUP_REMOVED lines=52> */
[----:B------:R-:W-:Y:S01]  /*36d0*/  PRMT R32, R32, 0x7632, R32 ;  /* 0x0000763220207816 */ /* 0x000fe20000000020 */
[----:B------:R-:W-:Y:S06]  /*36e0*/  @!P0 BRA `(.L_x_6) ;  /* 0x0000001800488947 */ /* 0x000fec0003800000 */
.L_x_5:
[----:B------:R-:W1:Y:S01]  /*36f0*/  S2R R4, SR_CTAID.Y ;  /* 0x0000000000047919 */ /* 0x000e620000002600 */
[----:B------:R-:W2:Y:S01]  /*3700*/  LDCU UR4, c[0x0][0x368] ;  /* 0x00006d00ff0477ac */ /* 0x000ea20008000800 */
[----:B------:R-:W1:Y:S01]  /*3710*/  S2UR UR8, SR_CTAID.X ;  /* 0x00000000000879c3 */ /* 0x000e620000002500 */
[----:B------:R-:W2:Y:S07]  /*3720*/  LDCU UR5, c[0x0][0x364] ;  /* 0x00006c80ff0577ac */ /* 0x000eae0008000800 */
[----:B------:R-:W3:Y:S08]  /*3730*/  LDC R0, c[0x0][0x360] ;  /* 0x0000d800ff007b82 */ /* 0x000ef00000000800 */
[----:B------:R-:W1:Y:S08]  /*3740*/  LDC R5, c[0x0][0x374] ;  /* 0x0000dd00ff057b82 */ /* 0x000e700000000800 */
[----:B------:R-:W4:Y:S01]  /*3750*/  LDC.64 R2, c[0x0][0x380] ;  /* 0x0000e000ff027b82 */ /* 0x000f220000000a00 */
[----:B-1----:R-:W-:-:S04]  /*3760*/  IMAD R5, R5, UR8, R4 ;  /* 0x0000000805057c24 */ /* 0x002fc8000f8e0204 */
[----:B----4-:R-:W-:-:S05]  /*3770*/  IMAD.WIDE.U32 R2, R5, 0x1010, R2 ;  /* 0x0000101005027825 */ /* 0x010fca00078e0002 */
[----:B0-----:R-:W4:Y:S04]  /*3780*/  LDG.E.64 R8, desc[UR6][R2.64+0x1008] ;  /* 0x0010080602087981 */ /* 0x001f28000c1e1b00 */
[----:B------:R-:W4:Y:S02]  /*3790*/  LDG.E.64 R6, desc[UR6][R2.64+0x1000] ;  /* 0x0010000602067981 */ /* 0x000f24000c1e1b00 */
[----:B----4-:R-:W-:Y:S02]  /*37a0*/  IMAD.WIDE R4, R7, 0x4, R8 ;  /* 0x0000000407047825 */ /* 0x010fe400078e0208 */
[----:B------:R-:W4:Y:S04]  /*37b0*/  LDG.E R8, desc[UR6][R8.64+0x9f60] ;  /* 0x009f600608087981 */ /* 0x000f28000c1e1900 */
[----:B------:R-:W5:Y:S01]  /*37c0*/  LDG.E R10, desc[UR6][R4.64] ;  /* 0x00000006040a7981 */ /* 0x000f62000c1e1900 */
[----:B------:R-:W-:-:S03]  /*37d0*/  IMAD.IADD R11, R73, 0x1, R6 ;  /* 0x00000001490b7824 */ /* 0x000fc600078e0206 */
[----:B------:R-:W2:Y:S01]  /*37e0*/  LDG.E R21, desc[UR6][R4.64+0x9c40] ;  /* 0x009c400604157981 */ /* 0x000ea2000c1e1900 */
[----:B------:R-:W-:-:S03]  /*37f0*/  IMAD.SHL.U32 R16, R11, 0x4, RZ ;  /* 0x000000040b107824 */ /* 0x000fc600078e00ff */
[----:B------:R-:W3:Y:S01]  /*3800*/  LDG.E R19, desc[UR6][R4.64+0x9920] ;  /* 0x0099200604137981 */ /* 0x000ee2000c1e1900 */
[----:B------:R-:W-:-:S05]  /*3810*/  VIADD R6, R16, 0x4 ;  /* 0x0000000410067836 */ /* 0x000fca0000000000 */
[----:B------:R-:W-:-:S04]  /*3820*/  LOP3.LUT R13, R6, 0xffc, RZ, 0xc0, !PT ;  /* 0x00000ffc060d7812 */ /* 0x000fc800078ec0ff */
[----:B------:R-:W-:-:S05]  /*3830*/  IADD3 R12, P1, PT, R2, R13, RZ ;  /* 0x0000000d020c7210 */ /* 0x000fca0007f3e0ff */
[----:B------:R-:W-:-:S06]  /*3840*/  IMAD.X R13, RZ, RZ, R3, P1 ;  /* 0x000000ffff0d7224 */ /* 0x000fcc00008e0603 */
[----:B------:R-:W4:Y:S01]  /*3850*/  LDG.E R13, desc[UR6][R12.64] ;  /* 0x000000060c0d7981 */ /* 0x000f22000c1e1900 */
[----:B-----5:R-:W-:Y:S01]  /*3860*/  IMAD.IADD R10, R10, 0x1, R11 ;  /* 0x000000010a0a7824 */ /* 0x020fe200078e020b */
[----:B------:R-:W-:-:S03]  /*3870*/  LOP3.LUT R11, R16, 0xffc, RZ, 0xc0, !PT ;  /* 0x00000ffc100b7812 */ /* 0x000fc600078ec0ff */
[----:B------:R-:W-:Y:S01]  /*3880*/  IMAD.SHL.U32 R17, R10, 0x4, RZ ;  /* 0x000000040a117824 */ /* 0x000fe200078e00ff */
[----:B------:R-:W-:-:S04]  /*3890*/  IADD3 R10, P0, PT, R2, R11, RZ ;  /* 0x0000000b020a7210 */ /* 0x000fc80007f1e0ff */
[----:B------:R-:W-:Y:S01]  /*38a0*/  LOP3.LUT R15, R17, 0xffc, RZ, 0xc0, !PT ;  /* 0x00000ffc110f7812 */ /* 0x000fe200078ec0ff */
[----:B------:R-:W-:-:S03]  /*38b0*/  IMAD.X R11, RZ, RZ, R3, P0 ;  /* 0x000000ffff0b7224 */ /* 0x000fc600000e0603 */
[----:B------:R-:W-:Y:S02]  /*38c0*/  IADD3 R14, P0, PT, R2, R15, RZ ;  /* 0x0000000f020e7210 */ /* 0x000fe40007f1e0ff */
[----:B------:R-:W4:Y:S03]  /*38d0*/  LDG.E R10, desc[UR6][R10.64] ;  /* 0x000000060a0a7981 */ /* 0x000f26000c1e1900 */
[----:B------:R-:W-:-:S05]  /*38e0*/  IMAD.X R15, RZ, RZ, R3, P0 ;  /* 0x000000ffff0f7224 */ /* 0x000fca00000e0603 */
[----:B------:R-:W2:Y:S01]  /*38f0*/  LDG.E R14, desc[UR6][R14.64] ;  /* 0x000000060e0e7981 */ /* 0x000ea2000c1e1900 */
[----:B----4-:R-:W-:-:S04]  /*3900*/  LOP3.LUT R6, R13, R8, R10, 0x78, !PT ;  /* 0x000000080d067212 */ /* 0x010fc800078e780a */
[----:B---3--:R-:W-:Y:S02]  /*3910*/  SHF.L.U32 R19, R6, R19, RZ ;  /* 0x0000001306137219 */ /* 0x008fe400000006ff */
[----:B--2---:R-:W-:-:S04]  /*3920*/  SHF.R.U32.HI R21, RZ, R21, R14 ;  /* 0x00000015ff157219 */ /* 0x004fc8000001160e */
[----:B------:R-:W-:Y:S01]  /*3930*/  LOP3.LUT R19, R6, R21, R19, 0x96, !PT ;  /* 0x0000001506137212 */ /* 0x000fe200078e9613 */
[----:B------:R-:W-:-:S04]  /*3940*/  IMAD.WIDE R6, R7, 0x3c, R4 ;  /* 0x0000003c07067825 */ /* 0x000fc800078e0204 */
[----:B------:R-:W-:-:S05]  /*3950*/  IMAD.SHL.U32 R18, R19, 0x4, RZ ;  /* 0x0000000413127824 */ /* 0x000fca00078e00ff */
[----:B------:R-:W-:-:S04]  /*3960*/  LOP3.LUT R11, R18, 0x3c, RZ, 0xc0, !PT ;  /* 0x0000003c120b7812 */ /* 0x000fc800078ec0ff */
[----:B------:R-:W-:-:S05]  /*3970*/  IADD3 R8, P0, PT, R6, R11, RZ ;  /* 0x0000000b06087210 */ /* 0x000fca0007f1e0ff */
[----:B------:R-:W-:-:S05]  /*3980*/  IMAD.X R9, RZ, RZ, R7, P0 ;  /* 0x000000ffff097224 */ /* 0x000fca00000e0607 */
[----:B------:R-:W2:Y:S01]  /*3990*/  LDG.E R8, desc[UR6][R8.64+0x320] ;  /* 0x0003200608087981 */ /* 0x000ea2000c1e1900 */
[----:B------:R-:W-:Y:S02]  /*39a0*/  VIADD R16, R16, 0x57c ;  /* 0x0000057c10107836 */ /* 0x000fe40000000000 */
[----:B------:R-:W-:-:S03]  /*39b0*/  VIADD R17, R17, 0xfffffffc ;  /* 0xfffffffc11117836 */ /* 0x000fc60000000000 */
[----:B------:R-:W-:Y:S02]  /*39c0*/  LOP3.LUT R11, R16, 0xffc, RZ, 0xc0, !PT ;  /* 0x00000ffc100b7812 */ /* 0x000fe400078ec0ff */
[----:B------:R-:W-:Y:S02]  /*39d0*/  LOP3.LUT R17, R17, 0xffc, RZ, 0xc0, !PT ;  /* 0x00000ffc11117812 */ /* 0x000fe400078ec0ff */
[C---:B------:R-:W-:Y:S02]  /*39e0*/  IADD3 R10, P0, PT, R2.reuse, R11, RZ ;  /* 0x0000000b020a7210 */ /* 0x040fe40007f1e0ff */
[----:B------:R-:W-:-:S03]  /*39f0*/  IADD3 R12, P1, PT, R2, R17, RZ ;  /* 0x00000011020c7210 */ /* 0x000fc60007f3e0ff */
[--C-:B------:R-:W-:Y:S02]  /*3a00*/  IMAD.X R11, RZ, RZ, R3.reuse, P0 ;  /* 0x000000ffff0b7224 */ /* 0x100fe400000e0603 */
[----:B------:R-:W-:Y:S01]  /*3a10*/  IMAD.X R13, RZ, RZ, R3, P1 ;  /* 0x000000ffff0d7224 */ /* 0x000fe200008e0603 */
[----:B--2---:R-:W-:-:S05]  /*3a20*/  LOP3.LUT R4, R19, R8, RZ, 0x3c, !PT ;  /* 0x0000000813047212 */ /* 0x004fca00078e3cff */
[----:B------:R0:W-:Y:S04]  /*3a30*/  STG.E desc[UR6][R10.64], R4 ;  /* 0x000000040a007986 */ /* 0x0001e8000c101906 */
[----:B------:R-:W2:Y:S01]  /*3a40*/  LDG.E R12, desc[UR6][R12.64] ;  /* 0x000000060c0c7981 */ /* 0x000ea2000c1e1900 */
[----:B------:R-:W-:-:S06]  /*3a50*/  UIMAD UR4, UR4, UR5, URZ ;  /* 0x00000005040472a4 */ /* 0x000fcc000f8e02ff */
[----:B------:R-:W-:Y:S01]  /*3a60*/  IMAD R0, R0, UR4, RZ ;  /* 0x0000000400007c24 */ /* 0x000fe2000f8e02ff */
[----:B------:R-:W-:Y:S05]  /*3a70*/  WARPSYNC.ALL ;  /* 0x0000000000007948 */ /* 0x000fea0003800000 */
[----:B------:R-:W-:Y:S02]  /*3a80*/  ISETP.NE.AND P0, PT, R73, RZ, PT ;  /* 0x000000ff4900720c */ /* 0x000fe40003f05270 */
[----:B--2---:R-:W-:-:S04]  /*3a90*/  SHF.R.U32.HI R5, RZ, 0x10, R12 ;  /* 0x00000010ff057819 */ /* 0x004fc8000001160c */
[----:B------:R-:W-:-:S04]  /*3aa0*/  LOP3.LUT R5, R5, R12, RZ, 0x3c, !PT ;  /* 0x0000000c05057212 */ /* 0x000fc800078e3cff */
[----:B------:R-:W-:-:S04]  /*3ab0*/  SHF.R.U32.HI R8, RZ, 0x8, R5 ;  /* 0x00000008ff087819 */ /* 0x000fc80000011605 */
[----:B------:R-:W-:-:S05]  /*3ac0*/  LOP3.LUT R8, R8, R5, RZ, 0x3c, !PT ;  /* 0x0000000508087212 */ /* 0x000fca00078e3cff */
[----:B------:R-:W-:-:S05]  /*3ad0*/  IMAD.SHL.U32 R8, R8, 0x4, RZ ;  /* 0x0000000408087824 */ /* 0x000fca00078e00ff */
[----:B------:R-:W-:-:S04]  /*3ae0*/  LOP3.LUT R15, R8, 0x3c, RZ, 0xc0, !PT ;  /* 0x0000003c080f7812 */ /* 0x000fc800078ec0ff */
[----:B------:R-:W-:-:S05]  /*3af0*/  IADD3 R14, P1, PT, R6, R15, RZ ;  /* 0x0000000f060e7210 */ /* 0x000fca0007f3e0ff */
[----:B------:R-:W-:-:S05]  /*3b00*/  IMAD.X R15, RZ, RZ, R7, P1 ;  /* 0x000000ffff0f7224 */ /* 0x000fca00008e0607 */
[----:B------:R1:W2:Y:S01]  /*3b10*/  LDG.E R5, desc[UR6][R14.64+0x3520] ;  /* 0x003520060e057981 */ /* 0x0002a2000c1e1900 */
[----:B------:R-:W-:Y:S06]  /*3b20*/  BAR.SYNC.DEFER_BLOCKING 0x0 ;  /* 0x0000000000007b1d */ /* 0x000fec0000010000 */
[----:B------:R-:W3:Y:S02]  /*3b30*/  @!P0 LDG.E R7, desc[UR6][R2.64+0x1000] ;  /* 0x0010000602078981 */ /* 0x000ee4000c1e1900 */
[----:B---3--:R-:W-:-:S05]  /*3b40*/  @!P0 IMAD.IADD R7, R0, 0x1, R7 ;  /* 0x0000000100078824 */ /* 0x008fca00078e0207 */
[----:B------:R-:W-:-:S05]  /*3b50*/  @!P0 LOP3.LUT R13, R7, 0x3ff, RZ, 0xc0, !PT ;  /* 0x000003ff070d8812 */ /* 0x000fca00078ec0ff */
[----:B------:R3:W-:Y:S01]  /*3b60*/  @!P0 STG.E desc[UR6][R2.64+0x1000], R13 ;  /* 0x0010000d02008986 */ /* 0x0007e2000c101906 */
[----:B------:R-:W-:Y:S06]  /*3b70*/  BAR.SYNC.DEFER_BLOCKING 0x0 ;  /* 0x0000000000007b1d */ /* 0x000fec0000010000 */
[----:B0-----:R-:W4:Y:S04]  /*3b80*/  LDG.E.64 R10, desc[UR6][R2.64+0x1008] ;  /* 0x00100806020a7981 */ /* 0x001f28000c1e1b00 */
[----:B------:R-:W4:Y:S02]  /*3b90*/  LDG.E.64 R8, desc[UR6][R2.64+0x1000] ;  /* 0x0010000602087981 */ /* 0x000f24000c1e1b00 */
[----:B----4-:R-:W-:-:S02]  /*3ba0*/  IMAD.WIDE R6, R9, 0x4, R10 ;  /* 0x0000000409067825 */ /* 0x010fc400078e020a */
[----:B------:R-:W4:Y:S04]  /*3bb0*/  LDG.E R10, desc[UR6][R10.64+0x9f60] ;  /* 0x009f60060a0a7981 */ /* 0x000f28000c1e1900 */
[----:B------:R-:W5:Y:S01]  /*3bc0*/  LDG.E R12, desc[UR6][R6.64] ;  /* 0x00000006060c7981 */ /* 0x000f62000c1e1900 */
[----:B-1----:R-:W-:-:S03]  /*3bd0*/  IMAD.IADD R15, R73, 0x1, R8 ;  /* 0x00000001490f7824 */ /* 0x002fc600078e0208 */
[----:B------:R-:W2:Y:S01]  /*3be0*/  LDG.E R23, desc[UR6][R6.64+0x9c40] ;  /* 0x009c400606177981 */ /* 0x000ea2000c1e1900 */
[----:B------:R-:W-:-:S03]  /*3bf0*/  IMAD.SHL.U32 R18, R15, 0x4, RZ ;  /* 0x000000040f127824 */ /* 0x000fc600078e00ff */
[----:B------:R-:W2:Y:S01]  /*3c00*/  LDG.E R21, desc[UR6][R6.64+0x9920] ;  /* 0x0099200606157981 */ /* 0x000ea2000c1e1900 */
[C---:B------:R-:W-:Y:S01]  /*3c10*/  VIADD R8, R18.reuse, 0x4 ;  /* 0x0000000412087836 */ /* 0x040fe20000000000 */
[----:B------:R-:W-:Y:S01]  /*3c20*/  LOP3.LUT R17, R18, 0xffc, RZ, 0xc0, !PT ;  /* 0x00000ffc12117812 */ /* 0x000fe200078ec0ff */
[----:B-----5:R-:W-:-:S03]  /*3c30*/  IMAD.IADD R12, R12, 0x1, R15 ;  /* 0x000000010c0c7824 */ /* 0x020fc600078e020f */
[----:B------:R-:W-:Y:S01]  /*3c40*/  LOP3.LUT R15, R8, 0xffc, RZ, 0xc0, !PT ;  /* 0x00000ffc080f7812 */ /* 0x000fe200078ec0ff */
[----:B------:R-:W-:Y:S01]  /*3c50*/  IMAD.SHL.U32 R19, R12, 0x4, RZ ;  /* 0x000000040c137824 */ /* 0x000fe200078e00ff */
[C---:B------:R-:W-:Y:S02]  /*3c60*/  IADD3 R12, P1, PT, R2.reuse, R17, RZ ;  /* 0x00000011020c7210 */ /* 0x040fe40007f3e0ff */
[C---:B------:R-:W-:Y:S02]  /*3c70*/  IADD3 R14, P2, PT, R2.reuse, R15, RZ ;  /* 0x0000000f020e7210 */ /* 0x040fe40007f5e0ff */
[----:B------:R-:W-:Y:S01]  /*3c80*/  LOP3.LUT R17, R19, 0xffc, RZ, 0xc0, !PT ;  /* 0x00000ffc13117812 */ /* 0x000fe200078ec0ff */
[--C-:B---3--:R-:W-:Y:S02]  /*3c90*/  IMAD.X R13, RZ, RZ, R3.reuse, P1 ;  /* 0x000000ffff0d7224 */ /* 0x108fe400008e0603 */
[----:B------:R-:W-:Y:S01]  /*3ca0*/  IMAD.X R15, RZ, RZ, R3, P2 ;  /* 0x000000ffff0f7224 */ /* 0x000fe200010e0603 */
[----:B------:R-:W-:-:S02]  /*3cb0*/  IADD3 R16, P1, PT, R2, R17, RZ ;  /* 0x0000001102107210 */ /* 0x000fc40007f3e0ff */
[----:B------:R-:W4:Y:S03]  /*3cc0*/  LDG.E R12, desc[UR6][R12.64] ;  /* 0x000000060c0c7981 */ /* 0x000f26000c1e1900 */
[----:B------:R-:W-:Y:S01]  /*3cd0*/  IMAD.X R17, RZ, RZ, R3, P1 ;  /* 0x000000ffff117224 */ /* 0x000fe200008e0603 */
[----:B------:R-:W4:Y:S04]  /*3ce0*/  LDG.E R15, desc[UR6][R14.64] ;  /* 0x000000060e0f7981 */ /* 0x000f28000c1e1900 */
[----:B------:R-:W2:Y:S01]  /*3cf0*/  LDG.E R16, desc[UR6][R16.64] ;  /* 0x0000000610107981 */ /* 0x000ea2000c1e1900 */
[----:B----4-:R-:W-:Y:S02]  /*3d00*/  LOP3.LUT R8, R15, R10, R12, 0x78, !PT ;  /* 0x0000000a0f087212 */ /* 0x010fe400078e780c */
[----:B--2---:R-:W-:-:S02]  /*3d10*/  SHF.R.U32.HI R23, RZ, R23, R16 ;  /* 0x00000017ff177219 */ /* 0x004fc40000011610 */
[----:B------:R-:W-:-:S04]  /*3d20*/  SHF.L.U32 R21, R8, R21, RZ ;  /* 0x0000001508157219 */ /* 0x000fc800000006ff */
        /* <DEDUP_REMOVED lines=17> */
[----:B------:R-:W2:Y:S02]  /*3e40*/  LDG.E R14, desc[UR6][R14.64] ;  /* 0x000000060e0e7981 */ /* 0x000ea4000c1e1900 */
        /* <DEDUP_REMOVED lines=68> */
[----:B------:R-:W2:Y:S01]  /*4290*/  LDG.E R10, desc[UR6][R10.64+0x3520] ;  /* 0x003520060a0a7981 */ /* 0x000ea2000c1e1900 */
[----:B------:R-:W-:Y:S06]  /*42a0*/  BAR.SYNC.DEFER_BLOCKING 0x0 ;  /* 0x0000000000007b1d */ /* 0x000fec0000010000 */
[----:B0-----:R-:W3:Y:S01]  /*42b0*/  @!P0 LDG.E R9, desc[UR6][R2.64+0x1000] ;  /* 0x0010000602098981 */ /* 0x001ee2000c1e1900 */
[----:B------:R-:W-:Y:S01]  /*42c0*/  IMAD.MOV.U32 R8, RZ, RZ, 0x2f800000 ;  /* 0x2f800000ff087424 */ /* 0x000fe200078e00ff */
[----:B------:R-:W-:Y:S02]  /*42d0*/  LOP3.LUT R5, R5, R4, RZ, 0x3c, !PT ;  /* 0x0000000405057212 */ /* 0x000fe400078e3cff */
[----:B------:R-:W-:-:S02]  /*42e0*/  LOP3.LUT R7, R7, R6, RZ, 0x3c, !PT ;  /* 0x0000000607077212 */ /* 0x000fc400078e3cff */
[----:B------:R-:W-:Y:S02]  /*42f0*/  I2FP.F32.U32 R5, R5 ;  /* 0x0000000500057245 */ /* 0x000fe40000201000 */
[----:B------:R-:W-:-:S03]  /*4300*/  I2FP.F32.U32 R7, R7 ;  /* 0x0000000700077245 */ /* 0x000fc60000201000 */
[-C--:B------:R-:W-:Y:S02]  /*4310*/  FFMA R5, R5, R8.reuse, 1.1641532182693481445e-10 ;  /* 0x2f00000005057423 */ /* 0x080fe40000000008 */
[----:B------:R-:W-:-:S04]  /*4320*/  FFMA R6, R7, R8, 1.1641532182693481445e-10 ;  /* 0x2f00000007067423 */ /* 0x000fc80000000008 */
[----:B------:R-:W-:-:S04]  /*4330*/  FADD R5, R5, R6 ;  /* 0x0000000605057221 */ /* 0x000fc80000000000 */
[----:B------:R-:W-:-:S04]  /*4340*/  FMUL R5, R5, 0.5 ;  /* 0x3f00000005057820 */ /* 0x000fc80000400000 */
[----:B------:R-:W-:Y:S01]  /*4350*/  FFMA R5, R66, R5, R67 ;  /* 0x0000000542057223 */ /* 0x000fe20000000043 */
[----:B------:R-:W-:Y:S01]  /*4360*/  BSSY.RECONVERGENT B1, `(.L_x_7) ;  /* 0x000007b000017945 */ /* 0x000fe20003800200 */
[----:B------:R-:W-:Y:S02]  /*4370*/  IMAD.MOV.U32 R15, RZ, RZ, 0x1 ;  /* 0x00000001ff0f7424 */ /* 0x000fe400078e00ff */
[----:B------:R-:W-:Y:S01]  /*4380*/  IMAD.MOV.U32 R16, RZ, RZ, RZ ;  /* 0x000000ffff107224 */ /* 0x000fe200078e00ff */
[----:B--2---:R-:W-:-:S04]  /*4390*/  LOP3.LUT R23, R10, R23, RZ, 0x3c, !PT ;  /* 0x000000170a177212 */ /* 0x004fc800078e3cff */
[----:B------:R-:W-:-:S05]  /*43a0*/  I2FP.F32.U32 R23, R23 ;  /* 0x0000001700177245 */ /* 0x000fca0000201000 */
[----:B------:R-:W-:-:S04]  /*43b0*/  FFMA R23, R23, R8, 1.1641532182693481445e-10 ;  /* 0x2f00000017177423 */ /* 0x000fc80000000008 */
[----:B------:R-:W-:-:S06]  /*43c0*/  FMUL R4, R23, 64 ;  /* 0x4280000017047820 */ /* 0x000fcc0000400000 */
[----:B------:R-:W0:Y:S01]  /*43d0*/  F2I.TRUNC.NTZ R4, R4 ;  /* 0x0000000400047305 */ /* 0x000e22000020f100 */
[----:B---3--:R-:W-:-:S05]  /*43e0*/  @!P0 IMAD.IADD R9, R0, 0x1, R9 ;  /* 0x0000000100098824 */ /* 0x008fca00078e0209 */
[----:B------:R-:W-:Y:S02]  /*43f0*/  @!P0 LOP3.LUT R9, R9, 0x3ff, RZ, 0xc0, !PT ;  /* 0x000003ff09098812 */ /* 0x000fe400078ec0ff */
[----:B0-----:R-:W-:-:S03]  /*4400*/  I2FP.F32.S32 R6, R4 ;  /* 0x0000000400067245 */ /* 0x001fc60000201400 */
[----:B------:R0:W-:Y:S02]  /*4410*/  @!P0 STG.E desc[UR6][R2.64+0x1000], R9 ;  /* 0x0010000902008986 */ /* 0x0001e4000c101906 */
[----:B------:R-:W-:-:S04]  /*4420*/  FFMA R6, R5, 64, R6 ;  /* 0x4280000005067823 */ /* 0x000fc80000000006 */
[----:B------:R0:W1:Y:S01]  /*4430*/  F2I.TRUNC.NTZ R14, R6 ;  /* 0x00000006000e7305 */ /* 0x000062000020f100 */
[----:B------:R-:W-:Y:S01]  /*4440*/  PRMT R5, RZ, 0x7610, R5 ;  /* 0x00007610ff057816 */ /* 0x000fe20000000005 */
[----:B------:R-:W-:Y:S06]  /*4450*/  BAR.SYNC.DEFER_BLOCKING 0x0 ;  /* 0x0000000000007b1d */ /* 0x000fec0000010000 */
.L_x_13:
[----:B------:R-:W-:-:S05]  /*4460*/  IMAD.IADD R10, R16, 0x1, R68 ;  /* 0x00000001100a7824 */ /* 0x000fca00078e0244 */
[----:B-12---:R-:W2:Y:S01]  /*4470*/  LDL.U16 R17, [R10] ;  /* 0x000000000a117983 */ /* 0x006ea20000100400 */
[----:B---3--:R-:W-:Y:S01]  /*4480*/  IMAD.IADD R18, R65, 0x1, R16 ;  /* 0x0000000141127824 */ /* 0x008fe200078e0210 */
[----:B------:R-:W-:Y:S01]  /*4490*/  BSSY.RECONVERGENT B2, `(.L_x_8) ;  /* 0x000005f000027945 */ /* 0x000fe20003800200 */
[----:B------:R-:W-:-:S05]  /*44a0*/  VIADD R7, R15, 0xffffffff ;  /* 0xffffffff0f077836 */ /* 0x000fca0000000000 */
[----:B-1----:R-:W-:-:S04]  /*44b0*/  ISETP.GT.AND P0, PT, R7, R14, PT ;  /* 0x0000000e0700720c */ /* 0x002fc80003f04270 */
[----:B------:R-:W-:Y:S01]  /*44c0*/  ISETP.GT.OR P0, PT, R4, R7, P0 ;  /* 0x000000070400720c */ /* 0x000fe20000704670 */
[----:B--2---:R1:W-:Y:S01]  /*44d0*/  STL.U16 [R18], R17 ;  /* 0x0000001112007387 */ /* 0x0043e20000100400 */
[----:B------:R-:W-:-:S11]  /*44e0*/  PRMT R7, R17, 0x7610, R7 ;  /* 0x0000761011077816 */ /* 0x000fd60000000007 */
[----:B------:R-:W-:Y:S05]  /*44f0*/  @P0 BRA `(.L_x_9) ;  /* 0x0000000400600947 */ /* 0x000fea0003800000 */
[----:B0-----:R-:W-:-:S05]  /*4500*/  IMAD.SHL.U32 R6, R15, 0x2, RZ ;  /* 0x000000020f067824 */ /* 0x001fca00078e00ff */
[----:B------:R-:W-:-:S05]  /*4510*/  LOP3.LUT R7, R6, 0x7e, RZ, 0xc0, !PT ;  /* 0x0000007e06077812 */ /* 0x000fca00078ec0ff */
[----:B------:R-:W-:Y:S02]  /*4520*/  IMAD.IADD R8, R7, 0x1, R68 ;  /* 0x0000000107087824 */ /* 0x000fe400078e0244 */
[----:B------:R-:W2:Y:S04]  /*4530*/  LDL.U16 R7, [R10+-0x2] ;  /* 0xfffffe000a077983 */ /* 0x000ea80000100400 */
[----:B------:R-:W3:Y:S01]  /*4540*/  LDL.U16 R6, [R8] ;  /* 0x0000000008067983 */ /* 0x000ee20000100400 */
[----:B------:R-:W-:Y:S01]  /*4550*/  BSSY.RECONVERGENT B3, `(.L_x_10) ;  /* 0x0000050000037945 */ /* 0x000fe20003800200 */
[----:B--2---:R-:W-:Y:S02]  /*4560*/  PRMT R9, R7, 0x9910, RZ ;  /* 0x0000991007097816 */ /* 0x004fe400000000ff */
[----:B---3--:R-:W-:-:S04]  /*4570*/  PRMT R6, R6, 0x9910, RZ ;  /* 0x0000991006067816 */ /* 0x008fc800000000ff */
[----:B------:R-:W-:-:S13]  /*4580*/  ISETP.NE.AND P0, PT, R9, R6, PT ;  /* 0x000000060900720c */ /* 0x000fda0003f05270 */
[----:B------:R0:W-:Y:S01]  /*4590*/  @!P0 STL.U16 [R18], R7 ;  /* 0x0000000712008387 */ /* 0x0001e20000100400 */
[----:B------:R-:W-:Y:S05]  /*45a0*/  @!P0 BRA `(.L_x_11) ;  /* 0x0000000400288947 */ /* 0x000fea0003800000 */
[----:B------:R-:W0:Y:S04]  /*45b0*/  LDG.E.64 R10, desc[UR6][R2.64+0x1008] ;  /* 0x00100806020a7981 */ /* 0x000e28000c1e1b00 */
[----:B------:R-:W0:Y:S02]  /*45c0*/  LDG.E.64 R8, desc[UR6][R2.64+0x1000] ;  /* 0x0010000602087981 */ /* 0x000e24000c1e1b00 */
[----:B0-----:R-:W-:Y:S02]  /*45d0*/  IMAD.WIDE R6, R9, 0x4, R10 ;  /* 0x0000000409067825 */ /* 0x001fe400078e020a */
[----:B------:R-:W2:Y:S04]  /*45e0*/  LDG.E R10, desc[UR6][R10.64+0x9f60] ;  /* 0x009f60060a0a7981 */ /* 0x000ea8000c1e1900 */
[----:B------:R-:W3:Y:S01]  /*45f0*/  LDG.E R12, desc[UR6][R6.64] ;  /* 0x00000006060c7981 */ /* 0x000ee2000c1e1900 */
[----:B------:R-:W-:-:S03]  /*4600*/  IMAD.IADD R13, R73, 0x1, R8 ;  /* 0x00000001490d7824 */ /* 0x000fc600078e0208 */
[----:B------:R-:W4:Y:S01]  /*4610*/  LDG.E R27, desc[UR6][R6.64+0x9c40] ;  /* 0x009c4006061b7981 */ /* 0x000f22000c1e1900 */
[----:B------:R-:W-:-:S03]  /*4620*/  IMAD.SHL.U32 R19, R13, 0x4, RZ ;  /* 0x000000040d137824 */ /* 0x000fc600078e00ff */
[----:B------:R-:W5:Y:S01]  /*4630*/  LDG.E R25, desc[UR6][R6.64+0x9920] ;  /* 0x0099200606197981 */ /* 0x000f62000c1e1900 */
[C---:B------:R-:W-:Y:S01]  /*4640*/  VIADD R8, R19.reuse, 0x4 ;  /* 0x0000000413087836 */ /* 0x040fe20000000000 */
[----:B------:R-:W-:-:S04]  /*4650*/  LOP3.LUT R23, R19, 0xffc, RZ, 0xc0, !PT ;  /* 0x00000ffc13177812 */ /* 0x000fc800078ec0ff */
[----:B------:R-:W-:Y:S02]  /*4660*/  LOP3.LUT R21, R8, 0xffc, RZ, 0xc0, !PT ;  /* 0x00000ffc08157812 */ /* 0x000fe400078ec0ff */
[C---:B------:R-:W-:Y:S02]  /*4670*/  IADD3 R22, P0, PT, R2.reuse, R23, RZ ;  /* 0x0000001702167210 */ /* 0x040fe40007f1e0ff */
[----:B------:R-:W-:-:S03]  /*4680*/  IADD3 R20, P1, PT, R2, R21, RZ ;  /* 0x0000001502147210 */ /* 0x000fc60007f3e0ff */
[--C-:B------:R-:W-:Y:S02]  /*4690*/  IMAD.X R23, RZ, RZ, R3.reuse, P0 ;  /* 0x000000ffff177224 */ /* 0x100fe400000e0603 */
[----:B------:R-:W-:-:S03]  /*46a0*/  IMAD.X R21, RZ, RZ, R3, P1 ;  /* 0x000000ffff157224 */ /* 0x000fc600008e0603 */
[----:B------:R-:W2:Y:S04]  /*46b0*/  LDG.E R22, desc[UR6][R22.64] ;  /* 0x0000000616167981 */ /* 0x000ea8000c1e1900 */
[----:B------:R-:W2:Y:S01]  /*46c0*/  LDG.E R21, desc[UR6][R20.64] ;  /* 0x0000000614157981 */ /* 0x000ea2000c1e1900 */
[----:B---3--:R-:W-:-:S04]  /*46d0*/  IMAD.IADD R12, R12, 0x1, R13 ;  /* 0x000000010c0c7824 */ /* 0x008fc800078e020d */
[----:B------:R-:W-:-:S05]  /*46e0*/  IMAD.SHL.U32 R24, R12, 0x4, RZ ;  /* 0x000000040c187824 */ /* 0x000fca00078e00ff */
[----:B------:R-:W-:-:S04]  /*46f0*/  LOP3.LUT R13, R24, 0xffc, RZ, 0xc0, !PT ;  /* 0x00000ffc180d7812 */ /* 0x000fc800078ec0ff */
[----:B------:R-:W-:-:S05]  /*4700*/  IADD3 R12, P0, PT, R2, R13, RZ ;  /* 0x0000000d020c7210 */ /* 0x000fca0007f1e0ff */
[----:B------:R-:W-:-:S05]  /*4710*/  IMAD.X R13, RZ, RZ, R3, P0 ;  /* 0x000000ffff0d7224 */ /* 0x000fca00000e0603 */
[----:B------:R-:W4:Y:S01]  /*4720*/  LDG.E R12, desc[UR6][R12.64] ;  /* 0x000000060c0c7981 */ /* 0x000f22000c1e1900 */
[----:B--2---:R-:W-:-:S04]  /*4730*/  LOP3.LUT R8, R21, R10, R22, 0x78, !PT ;  /* 0x0000000a15087212 */ /* 0x004fc800078e7816 */
[----:B-----5:R-:W-:Y:S02]  /*4740*/  SHF.L.U32 R25, R8, R25, RZ ;  /* 0x0000001908197219 */ /* 0x020fe400000006ff */
[----:B----4-:R-:W-:-:S04]  /*4750*/  SHF.R.U32.HI R27, RZ, R27, R12 ;  /* 0x0000001bff1b7219 */ /* 0x010fc8000001160c */
        /* <DEDUP_REMOVED lines=18> */
[----:B------:R-:W-:Y:S05]  /*4880*/  WARPSYNC.ALL ;  /* 0x0000000000007948 */ /* 0x000fea0003800000 */
[----:B------:R-:W-:-:S02]  /*4890*/  ISETP.NE.AND P1, PT, R73, RZ, PT ;  /* 0x000000ff4900720c */ /* 0x000fc40003f25270 */
        /* <DEDUP_REMOVED lines=12> */
[----:B--2---:R-:W-:-:S04]  /*4960*/  LOP3.LUT R25, R8, R25, RZ, 0x3c, !PT ;  /* 0x0000001908197212 */ /* 0x004fc800078e3cff */
[----:B------:R-:W-:-:S05]  /*4970*/  I2FP.F32.U32 R25, R25 ;  /* 0x0000001900197245 */ /* 0x000fca0000201000 */
[----:B------:R-:W-:-:S05]  /*4980*/  FFMA R6, R25, R6, 1.1641532182693481445e-10 ;  /* 0x2f00000019067423 */ /* 0x000fca0000000006 */
[----:B------:R-:W-:Y:S01]  /*4990*/  FSETP.GT.AND P0, PT, R71, R6, PT ;  /* 0x000000064700720b */ /* 0x000fe20003f04000 */
[----:B---3--:R-:W-:-:S05]  /*49a0*/  @!P1 IMAD.IADD R7, R0, 0x1, R7 ;  /* 0x0000000100079824 */ /* 0x008fca00078e0207 */
[----:B------:R-:W-:-:S05]  /*49b0*/  @!P1 LOP3.LUT R7, R7, 0x3ff, RZ, 0xc0, !PT ;  /* 0x000003ff07079812 */ /* 0x000fca00078ec0ff */
[----:B------:R0:W-:Y:S01]  /*49c0*/  @!P1 STG.E desc[UR6][R2.64+0x1000], R7 ;  /* 0x0010000702009986 */ /* 0x0001e2000c101906 */
[----:B------:R-:W-:Y:S06]  /*49d0*/  BAR.SYNC.DEFER_BLOCKING 0x0 ;  /* 0x0000000000007b1d */ /* 0x000fec0000010000 */
[----:B------:R-:W-:Y:S05]  /*49e0*/  @P0 BRA `(.L_x_12) ;  /* 0x0000000000080947 */ /* 0x000fea0003800000 */
[----:B0-----:R2:W5:Y:S01]  /*49f0*/  LDL.U16 R7, [R18] ;  /* 0x0000000012077983 */ /* 0x0015620000100400 */
[----:B------:R-:W-:Y:S05]  /*4a00*/  BRA `(.L_x_11) ;  /* 0x0000000000107947 */ /* 0x000fea0003800000 */
.L_x_12:
[----:B------:R-:W-:-:S04]  /*4a10*/  ISETP.NE.AND P0, PT, R17, RZ, PT ;  /* 0x000000ff1100720c */ /* 0x000fc80003f05270 */
[----:B------:R-:W-:-:S04]  /*4a20*/  SEL R9, RZ, 0x1, P0 ;  /* 0x00000001ff097807 */ /* 0x000fc80000000000 */
[----:B0-----:R-:W-:Y:S01]  /*4a30*/  PRMT R7, R9, 0x7610, R7 ;  /* 0x0000761009077816 */ /* 0x001fe20000000007 */
[----:B------:R3:W-:Y:S06]  /*4a40*/  STL.U16 [R18], R9 ;  /* 0x0000000912007387 */ /* 0x0007ec0000100400 */
.L_x_11:
[----:B------:R-:W-:Y:S05]  /*4a50*/  BSYNC.RECONVERGENT B3 ;  /* 0x0000000000037941 */ /* 0x000fea0003800200 */
.L_x_10:
[----:B------:R-:W-:-:S05]  /*4a60*/  IADD3 R70, P0, PT, R70, 0x1, RZ ;  /* 0x0000000146467810 */ /* 0x000fca0007f1e0ff */
[----:B------:R-:W-:-:S08]  /*4a70*/  IMAD.X R69, RZ, RZ, R69, P0 ;  /* 0x000000ffff457224 */ /* 0x000fd000000e0645 */
.L_x_9:
[----:B------:R-:W-:Y:S05]  /*4a80*/  BSYNC.RECONVERGENT B2 ;  /* 0x0000000000027941 */ /* 0x000fea0003800200 */
.L_x_8:
[----:B------:R-:W-:Y:S01]  /*4a90*/  VIADD R15, R15, 0x1 ;  /* 0x000000010f0f7836 */ /* 0x000fe20000000000 */
[----:B0----5:R-:W-:Y:S01]  /*4aa0*/  PRMT R6, R7, 0x9910, RZ ;  /* 0x0000991007067816 */ /* 0x021fe200000000ff */
[----:B------:R-:W-:Y:S01]  /*4ab0*/  VIADD R16, R16, 0x2 ;  /* 0x0000000210107836 */ /* 0x000fe20000000000 */
[----:B------:R-:W-:Y:S02]  /*4ac0*/  PRMT R7, R17, 0x9910, RZ ;  /* 0x0000991011077816 */ /* 0x000fe400000000ff */
[----:B------:R-:W-:Y:S02]  /*4ad0*/  ISETP.NE.AND P1, PT, R15, 0x41, PT ;  /* 0x000000410f00780c */ /* 0x000fe40003f25270 */
[----:B------:R-:W-:-:S04]  /*4ae0*/  ISETP.NE.AND P0, PT, R7, R6, PT ;  /* 0x000000060700720c */ /* 0x000fc80003f05270 */
[----:B------:R-:W-:-:S07]  /*4af0*/  SEL R5, R5, 0x1, !P0 ;  /* 0x0000000105057807 */ /* 0x000fce0004000000 */
[----:B------:R-:W-:Y:S05]  /*4b00*/  @P1 BRA `(.L_x_13) ;  /* 0xfffffff800541947 */ /* 0x000fea000383ffff */
[----:B------:R-:W-:Y:S05]  /*4b10*/  BSYNC.RECONVERGENT B1 ;  /* 0x0000000000017941 */ /* 0x000fea0003800200 */
.L_x_7:
[----:B------:R-:W-:-:S04]  /*4b20*/  SHF.R.S32.HI R81, RZ, 0x1f, R69 ;  /* 0x0000001fff517819 */ /* 0x000fc80000011445 */
[----:B------:R-:W-:-:S05]  /*4b30*/  LEA.HI R81, P0, R81, R70, RZ, 0x6 ;  /* 0x0000004651517211 */ /* 0x000fca00078130ff */
[----:B------:R-:W-:-:S05]  /*4b40*/  IMAD.X R0, RZ, RZ, R69, P0 ;  /* 0x000000ffff007224 */ /* 0x000fca00000e0645 */
[----:B------:R-:W-:Y:S01]  /*4b50*/  SHF.R.U64 R81, R81, 0x6, R0 ;  /* 0x0000000651517819 */ /* 0x000fe20000001200 */
[----:B------:R-:W-:-:S03]  /*4b60*/  IMAD.MOV.U32 R0, RZ, RZ, R65 ;  /* 0x000000ffff007224 */ /* 0x000fc600078e0041 */
[----:B------:R-:W-:-:S13]  /*4b70*/  ISETP.GE.AND P0, PT, R81, 0x2710, PT ;  /* 0x000027105100780c */ /* 0x000fda0003f06270 */
[----:B------:R-:W-:Y:S05]  /*4b80*/  @!P0 BRA `(.L_x_14) ;  /* 0xffffffb800ac8947 */ /* 0x000fea000383ffff */
[----:B------:R-:W4:Y:S04]  /*4b90*/  LDL.128 R36, [R65] ;  /* 0x0000000041247983 */ /* 0x000f280000100c00 */
[----:B---3--:R-:W3:Y:S04]  /*4ba0*/  LDL.128 R8, [R65+0x10] ;  /* 0x0000100041087983 */ /* 0x008ee80000100c00 */
[----:B------:R-:W5:Y:S04]  /*4bb0*/  LDL.128 R12, [R65+0x20] ;  /* 0x00002000410c7983 */ /* 0x000f680000100c00 */
[----:B-12---:R-:W2:Y:S04]  /*4bc0*/  LDL.128 R16, [R65+0x30] ;  /* 0x0000300041107983 */ /* 0x006ea80000100c00 */
[----:B------:R-:W2:Y:S04]  /*4bd0*/  LDL.128 R20, [R65+0x40] ;  /* 0x0000400041147983 */ /* 0x000ea80000100c00 */
[----:B------:R-:W2:Y:S04]  /*4be0*/  LDL.128 R24, [R65+0x50] ;  /* 0x0000500041187983 */ /* 0x000ea80000100c00 */
[----:B------:R-:W2:Y:S04]  /*4bf0*/  LDL.128 R28, [R65+0x60] ;  /* 0x00006000411c7983 */ /* 0x000ea80000100c00 */
[----:B------:R-:W2:Y:S01]  /*4c00*/  LDL.128 R32, [R65+0x70] ;  /* 0x0000700041207983 */ /* 0x000ea20000100c00 */
[----:B----4-:R-:W-:-:S02]  /*4c10*/  PRMT R5, R36, 0x7610, R5 ;  /* 0x0000761024057816 */ /* 0x010fc40000000005 */
[----:B------:R-:W-:Y:S02]  /*4c20*/  PRMT R4, R36, 0x7632, R4 ;  /* 0x0000763224047816 */ /* 0x000fe40000000004 */
[C---:B------:R-:W-:Y:S02]  /*4c30*/  PRMT R3, R37.reuse, 0x7610, R3 ;  /* 0x0000761025037816 */ /* 0x040fe40000000003 */
[----:B------:R-:W-:Y:S02]  /*4c40*/  PRMT R2, R37, 0x7632, R2 ;  /* 0x0000763225027816 */ /* 0x000fe40000000002 */
[C---:B------:R-:W-:Y:S02]  /*4c50*/  PRMT R6, R39.reuse, 0x7610, R6 ;  /* 0x0000761027067816 */ /* 0x040fe40000000006 */
[----:B------:R-:W-:Y:S02]  /*4c60*/  PRMT R0, R39, 0x7632, R0 ;  /* 0x0000763227007816 */ /* 0x000fe40000000000 */
[----:B------:R-:W-:-:S02]  /*4c70*/  PRMT R7, R38, 0x7610, R7 ;  /* 0x0000761026077816 */ /* 0x000fc40000000007 */
[----:B---3--:R-:W-:Y:S02]  /*4c80*/  PRMT R36, R8, 0x7610, R36 ;  /* 0x0000761008247816 */ /* 0x008fe40000000024 */
[----:B------:R-:W-:Y:S02]  /*4c90*/  PRMT R37, R9, 0x7610, R37 ;  /* 0x0000761009257816 */ /* 0x000fe40000000025 */
[----:B------:R-:W-:Y:S02]  /*4ca0*/  PRMT R39, R10, 0x7610, R39 ;  /* 0x000076100a277816 */ /* 0x000fe40000000027 */
[----:B------:R-:W-:Y:S02]  /*4cb0*/  PRMT R40, R11, 0x7610, R40 ;  /* 0x000076100b287816 */ /* 0x000fe40000000028 */
[----:B-----5:R-:W-:Y:S02]  /*4cc0*/  PRMT R41, R12, 0x7610, R41 ;  /* 0x000076100c297816 */ /* 0x020fe40000000029 */
[----:B------:R-:W-:-:S02]  /*4cd0*/  PRMT R43, R13, 0x7610, R43 ;  /* 0x000076100d2b7816 */ /* 0x000fc4000000002b */
[----:B------:R-:W-:Y:S02]  /*4ce0*/  PRMT R44, R14, 0x7610, R44 ;  /* 0x000076100e2c7816 */ /* 0x000fe4000000002c */
[----:B------:R-:W-:Y:S02]  /*4cf0*/  PRMT R42, R15, 0x7610, R42 ;  /* 0x000076100f2a7816 */ /* 0x000fe4000000002a */
[----:B--2---:R-:W-:Y:S02]  /*4d00*/  PRMT R45, R16, 0x7610, R45 ;  /* 0x00007610102d7816 */ /* 0x004fe4000000002d */
        /* <DEDUP_REMOVED lines=47> */
[----:B------:R-:W-:-:S07]  /*5000*/  PRMT R35, R35, 0x7632, R35 ;  /* 0x0000763223237816 */ /* 0x000fce0000000023 */
.L_x_6:
[----:B0-----:R-:W-:Y:S05]  /*5010*/  BSYNC B0 ;  /* 0x0000000000007941 */ /* 0x001fea0003800000 */
.L_x_4:
[CC--:B------:R-:W-:Y:S01]  /*5020*/  VIMNMX.S16x2 R67, PT, PT, R5.reuse, R4.reuse, PT ;  /* 0x0000000405437248 */ /* 0x0c0fe20003fe0300 */
[----:B------:R-:W0:Y:S01]  /*5030*/  LDCU UR4, c[0x0][0x374] ;  /* 0x00006e80ff0477ac */ /* 0x000e220008000800 */
[----:B------:R-:W-:Y:S02]  /*5040*/  VIMNMX.S16x2 R66, PT, PT, R5, R4, !PT ;  /* 0x0000000405427248 */ /* 0x000fe40007fe0300 */
[CC--:B------:R-:W-:Y:S01]  /*5050*/  VIMNMX.S16x2 R65, PT, PT, R4.reuse, R3.reuse, PT ;  /* 0x0000000304417248 */ /* 0x0c0fe20003fe0300 */
[----:B------:R-:W1:Y:S01]  /*5060*/  LDCU UR5, c[0x0][0x370] ;  /* 0x00006e00ff0577ac */ /* 0x000e620008000800 */
[----:B------:R-:W-:Y:S02]  /*5070*/  VIMNMX.S16x2 R68, PT, PT, R4, R3, !PT ;  /* 0x0000000304447248 */ /* 0x000fe40007fe0300 */
[CC--:B------:R-:W-:Y:S02]  /*5080*/  VIMNMX.S16x2 R4, PT, PT, R3.reuse, R2.reuse, PT ;  /* 0x0000000203047248 */ /* 0x0c0fe40003fe0300 */
[----:B------:R-:W-:-:S02]  /*5090*/  VIMNMX.S16x2 R69, PT, PT, R3, R2, !PT ;  /* 0x0000000203457248 */ /* 0x000fc40007fe0300 */
[CC--:B------:R-:W-:Y:S01]  /*50a0*/  VIMNMX.S16x2 R3, PT, PT, R2.reuse, R7.reuse, PT ;  /* 0x0000000702037248 */ /* 0x0c0fe20003fe0300 */
[----:B------:R-:W-:Y:S01]  /*50b0*/  IMAD.MOV R4, RZ, RZ, -R4 ;  /* 0x000000ffff047224 */ /* 0x000fe200078e0a04 */
[----:B------:R-:W-:Y:S02]  /*50c0*/  VIMNMX.S16x2 R70, PT, PT, R2, R7, !PT ;  /* 0x0000000702467248 */ /* 0x000fe40007fe0300 */
[CC--:B------:R-:W-:Y:S01]  /*50d0*/  VIMNMX.S16x2 R2, PT, PT, R7.reuse, R38.reuse, PT ;  /* 0x0000002607027248 */ /* 0x0c0fe20003fe0300 */
[----:B------:R-:W-:Y:S01]  /*50e0*/  IMAD.MOV R3, RZ, RZ, -R3 ;  /* 0x000000ffff037224 */ /* 0x000fe200078e0a03 */
[----:B------:R-:W-:Y:S02]  /*50f0*/  VIMNMX.S16x2 R71, PT, PT, R7, R38, !PT ;  /* 0x0000002607477248 */ /* 0x000fe40007fe0300 */
[----:B------:R-:W-:Y:S01]  /*5100*/  VIMNMX.S16x2 R7, PT, PT, R38, R6, PT ;  /* 0x0000000626077248 */ /* 0x000fe20003fe0300 */
[----:B------:R-:W-:Y:S01]  /*5110*/  IMAD.MOV R2, RZ, RZ, -R2 ;  /* 0x000000ffff027224 */ /* 0x000fe200078e0a02 */
[----:B------:R-:W-:-:S02]  /*5120*/  PRMT R85, R65, 0x7610, R85 ;  /* 0x0000761041557816 */ /* 0x000fc40000000055 */
[----:B------:R-:W-:Y:S01]  /*5130*/  VIMNMX.S16x2 R72, PT, PT, R38, R6, !PT ;  /* 0x0000000626487248 */ /* 0x000fe20007fe0300 */
[----:B------:R-:W-:Y:S01]  /*5140*/  IMAD.MOV R7, RZ, RZ, -R7 ;  /* 0x000000ffff077224 */ /* 0x000fe200078e0a07 */
[CC--:B------:R-:W-:Y:S01]  /*5150*/  VIMNMX.S16x2 R38, PT, PT, R6.reuse, R0.reuse, PT ;  /* 0x0000000006267248 */ /* 0x0c0fe20003fe0300 */
[----:B------:R-:W-:Y:S01]  /*5160*/  IMAD.MOV R85, RZ, RZ, -R85 ;  /* 0x000000ffff557224 */ /* 0x000fe200078e0a55 */
[----:B------:R-:W-:Y:S02]  /*5170*/  VIMNMX.S16x2 R73, PT, PT, R6, R0, !PT ;  /* 0x0000000006497248 */ /* 0x000fe40007fe0300 */
[CC--:B------:R-:W-:Y:S01]  /*5180*/  VIMNMX.S16x2 R6, PT, PT, R0.reuse, R36.reuse, PT ;  /* 0x0000002400067248 */ /* 0x0c0fe20003fe0300 */
[----:B------:R-:W-:Y:S01]  /*5190*/  IMAD.MOV R38, RZ, RZ, -R38 ;  /* 0x000000ffff267224 */ /* 0x000fe200078e0a26 */
[----:B------:R-:W-:Y:S02]  /*51a0*/  VIMNMX.S16x2 R74, PT, PT, R0, R36, !PT ;  /* 0x00000024004a7248 */ /* 0x000fe40007fe0300 */
[----:B------:R-:W-:Y:S01]  /*51b0*/  PRMT R3, R3, 0x7710, RZ ;  /* 0x0000771003037816 */ /* 0x000fe200000000ff */
[----:B------:R-:W-:Y:S01]  /*51c0*/  IMAD.MOV R6, RZ, RZ, -R6 ;  /* 0x000000ffff067224 */ /* 0x000fe200078e0a06 */
[----:B------:R-:W-:-:S02]  /*51d0*/  VIMNMX.S16x2 R0, PT, PT, R36, R8, PT ;  /* 0x0000000824007248 */ /* 0x000fc40003fe0300 */
[----:B------:R-:W-:Y:S02]  /*51e0*/  PRMT R82, R68, 0x7610, R82 ;  /* 0x0000761044527816 */ /* 0x000fe40000000052 */
[----:B------:R-:W-:Y:S02]  /*51f0*/  PRMT R85, R85, 0x7710, RZ ;  /* 0x0000771055557816 */ /* 0x000fe400000000ff */
[----:B------:R-:W-:Y:S01]  /*5200*/  PRMT R83, R7, 0x7710, RZ ;  /* 0x0000771007537816 */ /* 0x000fe200000000ff */
[----:B------:R-:W-:Y:S01]  /*5210*/  IMAD.IADD R7, R70, 0x1, R3 ;  /* 0x0000000146077824 */ /* 0x000fe200078e0203 */
[----:B------:R-:W-:Y:S01]  /*5220*/  PRMT R2, R2, 0x7710, RZ ;  /* 0x0000771002027816 */ /* 0x000fe200000000ff */
[----:B------:R-:W-:Y:S01]  /*5230*/  IMAD.MOV R3, RZ, RZ, -R0 ;  /* 0x000000ffff037224 */ /* 0x000fe200078e0a00 */
[----:B------:R-:W-:Y:S01]  /*5240*/  VIMNMX.S16x2 R75, PT, PT, R36, R8, !PT ;  /* 0x00000008244b7248 */ /* 0x000fe20007fe0300 */
[----:B------:R-:W-:Y:S01]  /*5250*/  IMAD.IADD R85, R82, 0x1, R85 ;  /* 0x0000000152557824 */ /* 0x000fe200078e0255 */
[CC--:B------:R-:W-:Y:S01]  /*5260*/  VIMNMX.S16x2 R36, PT, PT, R8.reuse, R37.reuse, PT ;  /* 0x0000002508247248 */ /* 0x0c0fe20003fe0300 */
[----:B------:R-:W-:Y:S01]  /*5270*/  IMAD.IADD R84, R71, 0x1, R2 ;  /* 0x0000000147547824 */ /* 0x000fe200078e0202 */
[----:B------:R-:W-:Y:S01]  /*5280*/  VIMNMX.S16x2 R76, PT, PT, R8, R37, !PT ;  /* 0x00000025084c7248 */ /* 0x000fe20007fe0300 */
[----:B------:R-:W-:Y:S01]  /*5290*/  IMAD.IADD R83, R72, 0x1, R83 ;  /* 0x0000000148537824 */ /* 0x000fe200078e0253 */
[----:B------:R-:W-:Y:S01]  /*52a0*/  PRMT R82, R38, 0x7710, RZ ;  /* 0x0000771026527816 */ /* 0x000fe200000000ff */
[----:B------:R-:W-:Y:S01]  /*52b0*/  IMAD.MOV R36, RZ, RZ, -R36 ;  /* 0x000000ffff247224 */ /* 0x000fe200078e0a24 */
[----:B------:R-:W-:-:S02]  /*52c0*/  VIMNMX.S16x2 R8, PT, PT, R37, R9, PT ;  /* 0x0000000925087248 */ /* 0x000fc40003fe0300 */
[----:B------:R-:W-:Y:S01]  /*52d0*/  VIMNMX.S16x2 R77, PT, PT, R37, R9, !PT ;  /* 0x00000009254d7248 */ /* 0x000fe20007fe0300 */
[----:B------:R-:W-:Y:S01]  /*52e0*/  IMAD.IADD R82, R73, 0x1, R82 ;  /* 0x0000000149527824 */ /* 0x000fe200078e0252 */
[----:B------:R-:W-:Y:S02]  /*52f0*/  PRMT R2, R75, 0x7610, R2 ;  /* 0x000076104b027816 */ /* 0x000fe40000000002 */
[----:B------:R-:W-:Y:S02]  /*5300*/  PRMT R3, R3, 0x7710, RZ ;  /* 0x0000771003037816 */ /* 0x000fe400000000ff */
[CC--:B------:R-:W-:Y:S02]  /*5310*/  VIMNMX.S16x2 R37, PT, PT, R9.reuse, R39.reuse, PT ;  /* 0x0000002709257248 */ /* 0x0c0fe40003fe0300 */
[----:B------:R-:W-:Y:S01]  /*5320*/  VIMNMX.S16x2 R78, PT, PT, R9, R39, !PT ;  /* 0x00000027094e7248 */ /* 0x000fe20007fe0300 */
[----:B------:R-:W-:Y:S01]  /*5330*/  IMAD.IADD R73, R2, 0x1, R3 ;  /* 0x0000000102497824 */ /* 0x000fe200078e0203 */
[CC--:B------:R-:W-:Y:S01]  /*5340*/  VIMNMX.S16x2 R9, PT, PT, R39.reuse, R10.reuse, PT ;  /* 0x0000000a27097248 */ /* 0x0c0fe20003fe0300 */
[----:B------:R-:W-:Y:S01]  /*5350*/  IMAD.MOV R71, RZ, RZ, -R37 ;  /* 0x000000ffff477224 */ /* 0x000fe200078e0a25 */
[----:B------:R-:W-:-:S02]  /*5360*/  VIMNMX.S16x2 R39, PT, PT, R39, R10, !PT ;  /* 0x0000000a27277248 */ /* 0x000fc40007fe0300 */
[CC--:B------:R-:W-:Y:S01]  /*5370*/  VIMNMX.S16x2 R65, PT, PT, R10.reuse, R40.reuse, PT ;  /* 0x000000280a417248 */ /* 0x0c0fe20003fe0300 */
[----:B------:R-:W-:Y:S01]  /*5380*/  IMAD.MOV R9, RZ, RZ, -R9 ;  /* 0x000000ffff097224 */ /* 0x000fe200078e0a09 */
[----:B------:R-:W-:Y:S02]  /*5390*/  VIMNMX.S16x2 R79, PT, PT, R10, R40, !PT ;  /* 0x000000280a4f7248 */ /* 0x000fe40007fe0300 */
[----:B------:R-:W-:Y:S01]  /*53a0*/  PRMT R3, R8, 0x7610, R3 ;  /* 0x0000761008037816 */ /* 0x000fe20000000003 */
[----:B------:R-:W-:Y:S01]  /*53b0*/  IMAD.MOV R65, RZ, RZ, -R65 ;  /* 0x000000ffff417224 */ /* 0x000fe200078e0a41 */
[CC--:B------:R-:W-:Y:S02]  /*53c0*/  VIMNMX.S16x2 R10, PT, PT, R40.reuse, R11.reuse, PT ;  /* 0x0000000b280a7248 */ /* 0x0c0fe40003fe0300 */
[----:B------:R-:W-:Y:S01]  /*53d0*/  VIMNMX.S16x2 R40, PT, PT, R40, R11, !PT ;  /* 0x0000000b28287248 */ /* 0x000fe20007fe0300 */
[----:B------:R-:W-:Y:S01]  /*53e0*/  IMAD.MOV R3, RZ, RZ, -R3 ;  /* 0x000000ffff037224 */ /* 0x000fe200078e0a03 */
[CC--:B------:R-:W-:Y:S01]  /*53f0*/  VIMNMX.S16x2 R68, PT, PT, R11.reuse, R41.reuse, PT ;  /* 0x000000290b447248 */ /* 0x0c0fe20003fe0300 */
[----:B------:R-:W-:Y:S01]  /*5400*/  IMAD.MOV R10, RZ, RZ, -R10 ;  /* 0x000000ffff0a7224 */ /* 0x000fe200078e0a0a */
[----:B------:R-:W-:-:S02]  /*5410*/  VIMNMX.S16x2 R80, PT, PT, R11, R41, !PT ;  /* 0x000000290b507248 */ /* 0x000fc40007fe0300 */
[-C--:B------:R-:W-:Y:S02]  /*5420*/  VIMNMX.S16x2 R11, PT, PT, R41, R12.reuse, PT ;  /* 0x0000000c290b7248 */ /* 0x080fe40003fe0300 */
[----:B------:R-:W-:Y:S02]  /*5430*/  VIMNMX.S16x2 R0, PT, PT, R12, R43, PT ;  /* 0x0000002b0c007248 */ /* 0x000fe40003fe0300 */
[----:B------:R-:W-:Y:S02]  /*5440*/  PRMT R70, R9, 0x7710, RZ ;  /* 0x0000771009467816 */ /* 0x000fe400000000ff */
[----:B------:R-:W-:Y:S01]  /*5450*/  PRMT R9, R11, 0x7610, R9 ;  /* 0x000076100b097816 */ /* 0x000fe20000000009 */
[----:B------:R-:W-:Y:S01]  /*5460*/  IMAD.MOV R0, RZ, RZ, -R0 ;  /* 0x000000ffff007224 */ /* 0x000fe200078e0a00 */
[----:B------:R-:W-:Y:S01]  /*5470*/  VIMNMX.S16x2 R41, PT, PT, R41, R12, !PT ;  /* 0x0000000c29297248 */ /* 0x000fe20007fe0300 */
[----:B------:R-:W-:Y:S01]  /*5480*/  IMAD.IADD R70, R39, 0x1, R70 ;  /* 0x0000000127467824 */ /* 0x000fe200078e0246 */
[----:B------:R-:W-:Y:S01]  /*5490*/  PRMT R72, R77, 0x7610, R72 ;  /* 0x000076104d487816 */ /* 0x000fe20000000048 */
[----:B------:R-:W-:Y:S01]  /*54a0*/  IMAD.MOV R9, RZ, RZ, -R9 ;  /* 0x000000ffff097224 */ /* 0x000fe200078e0a09 */
[----:B------:R-:W-:-:S02]  /*54b0*/  PRMT R3, R3, 0x7710, RZ ;  /* 0x0000771003037816 */ /* 0x000fc400000000ff */
[----:B------:R-:W-:Y:S02]  /*54c0*/  PRMT R37, R36, 0x7710, RZ ;  /* 0x0000771024257816 */ /* 0x000fe400000000ff */
[----:B------:R-:W-:Y:S01]  /*54d0*/  PRMT R36, R41, 0x7610, R36 ;  /* 0x0000761029247816 */ /* 0x000fe20000000024 */
[--C-:B------:R-:W-:Y:S01]  /*54e0*/  IMAD.IADD R72, R72, 0x1, R3.reuse ;  /* 0x0000000148487824 */ /* 0x100fe200078e0203 */
[----:B------:R-:W-:Y:S02]  /*54f0*/  PRMT R4, R4, 0x7710, RZ ;  /* 0x0000771004047816 */ /* 0x000fe400000000ff */
[----:B------:R-:W-:Y:S02]  /*5500*/  PRMT R41, R0, 0x7710, RZ ;  /* 0x0000771000297816 */ /* 0x000fe400000000ff */
[----:B------:R-:W-:Y:S01]  /*5510*/  VIMNMX.S16x2 R0, PT, PT, R44, R14, PT ;  /* 0x0000000e2c007248 */ /* 0x000fe20003fe0300 */
[----:B------:R-:W-:Y:S01]  /*5520*/  IMAD.IADD R86, R69, 0x1, R4 ;  /* 0x0000000145567824 */ /* 0x000fe200078e0204 */
[----:B------:R-:W-:-:S02]  /*5530*/  PRMT R3, R68, 0x7610, R3 ;  /* 0x0000761044037816 */ /* 0x000fc40000000003 */
[----:B------:R-:W-:Y:S02]  /*5540*/  PRMT R9, R9, 0x7710, RZ ;  /* 0x0000771009097816 */ /* 0x000fe400000000ff */
[----:B------:R-:W-:Y:S01]  /*5550*/  PRMT R75, R6, 0x7710, RZ ;  /* 0x00007710064b7816 */ /* 0x000fe200000000ff */
[----:B------:R-:W-:Y:S01]  /*5560*/  IMAD.MOV R11, RZ, RZ, -R3 ;  /* 0x000000ffff0b7224 */ /* 0x000fe200078e0a03 */
[----:B------:R-:W-:Y:S01]  /*5570*/  PRMT R38, R0, 0x7610, R38 ;  /* 0x0000761000267816 */ /* 0x000fe20000000026 */
[----:B------:R-:W-:Y:S01]  /*5580*/  IMAD.IADD R36, R36, 0x1, R9 ;  /* 0x0000000124247824 */ /* 0x000fe200078e0209 */
[----:B------:R-:W-:Y:S01]  /*5590*/  VIMNMX.S16x2 R12, PT, PT, R12, R43, !PT ;  /* 0x0000002b0c0c7248 */ /* 0x000fe20007fe0300 */
[----:B------:R-:W-:Y:S01]  /*55a0*/  IMAD.IADD R75, R74, 0x1, R75 ;  /* 0x000000014a4b7824 */ /* 0x000fe200078e024b */
[-C--:B------:R-:W-:Y:S01]  /*55b0*/  VIMNMX.S16x2 R2, PT, PT, R43, R13.reuse, PT ;  /* 0x0000000d2b027248 */ /* 0x080fe20003fe0300 */
[----:B------:R-:W-:Y:S01]  /*55c0*/  IMAD.MOV R38, RZ, RZ, -R38 ;  /* 0x000000ffff267224 */ /* 0x000fe200078e0a26 */
[----:B------:R-:W-:Y:S01]  /*55d0*/  PRMT R4, R65, 0x7710, RZ ;  /* 0x0000771041047816 */ /* 0x000fe200000000ff */
[----:B------:R-:W-:Y:S01]  /*55e0*/  IMAD.IADD R41, R12, 0x1, R41 ;  /* 0x000000010c297824 */ /* 0x000fe200078e0229 */
[----:B------:R-:W-:-:S02]  /*55f0*/  VIMNMX.S16x2 R43, PT, PT, R43, R13, !PT ;  /* 0x0000000d2b2b7248 */ /* 0x000fc40007fe0300 */
[----:B------:R-:W-:Y:S02]  /*5600*/  PRMT R65, R10, 0x7710, RZ ;  /* 0x000077100a417816 */ /* 0x000fe400000000ff */
[CC--:B------:R-:W-:Y:S02]  /*5610*/  VIMNMX.S16x2 R3, PT, PT, R13.reuse, R44.reuse, PT ;  /* 0x0000002c0d037248 */ /* 0x0c0fe40003fe0300 */
[----:B------:R-:W-:Y:S01]  /*5620*/  VIMNMX.S16x2 R13, PT, PT, R13, R44, !PT ;  /* 0x0000002c0d0d7248 */ /* 0x000fe20007fe0300 */
[----:B------:R-:W-:Y:S01]  /*5630*/  IMAD.IADD R65, R40, 0x1, R65 ;  /* 0x0000000128417824 */ /* 0x000fe200078e0241 */
[----:B------:R-:W-:Y:S02]  /*5640*/  LOP3.LUT R10, R85, 0xffff, RZ, 0xc0, !PT ;  /* 0x0000ffff550a7812 */ /* 0x000fe400078ec0ff */
[----:B------:R-:W-:Y:S02]  /*5650*/  LOP3.LUT R9, R86, 0xffff, RZ, 0xc0, !PT ;  /* 0x0000ffff56097812 */ /* 0x000fe400078ec0ff */
[----:B------:R-:W-:-:S02]  /*5660*/  LOP3.LUT R7, R7, 0xffff, RZ, 0xc0, !PT ;  /* 0x0000ffff07077812 */ /* 0x000fc400078ec0ff */
[----:B------:R-:W-:Y:S02]  /*5670*/  PRMT R74, R76, 0x7610, R74 ;  /* 0x000076104c4a7816 */ /* 0x000fe4000000004a */
[----:B------:R-:W-:Y:S02]  /*5680*/  VIMNMX.S16x2 R44, PT, PT, R44, R14, !PT ;  /* 0x0000000e2c2c7248 */ /* 0x000fe40007fe0300 */
[----:B------:R-:W-:Y:S01]  /*5690*/  IADD3 R10, PT, PT, R7, R10, R9 ;  /* 0x0000000a070a7210 */ /* 0x000fe20007ffe009 */
[----:B------:R-:W-:Y:S01]  /*56a0*/  IMAD.IADD R74, R74, 0x1, R37 ;  /* 0x000000014a4a7824 */ /* 0x000fe200078e0225 */
[----:B------:R-:W-:Y:S01]  /*56b0*/  PRMT R9, R44, 0x7610, R9 ;  /* 0x000076102c097816 */ /* 0x000fe20000000009 */
[----:B------:R-:W-:Y:S01]  /*56c0*/  IMAD.MOV R37, RZ, RZ, -R2 ;  /* 0x000000ffff257224 */ /* 0x000fe200078e0a02 */
[----:B------:R-:W-:Y:S02]  /*56d0*/  PRMT R38, R38, 0x7710, RZ ;  /* 0x0000771026267816 */ /* 0x000fe400000000ff */
[----:B------:R-:W-:-:S02]  /*56e0*/  PRMT R69, R79, 0x7610, R69 ;  /* 0x000076104f457816 */ /* 0x000fc40000000045 */
[----:B------:R-:W-:Y:S01]  /*56f0*/  LOP3.LUT R83, R83, 0xffff, RZ, 0xc0, !PT ;  /* 0x0000ffff53537812 */ /* 0x000fe200078ec0ff */
[----:B------:R-:W-:Y:S01]  /*5700*/  IMAD.IADD R38, R9, 0x1, R38 ;  /* 0x0000000109267824 */ /* 0x000fe200078e0226 */
[----:B------:R-:W-:Y:S01]  /*5710*/  LOP3.LUT R9, R84, 0xffff, RZ, 0xc0, !PT ;  /* 0x0000ffff54097812 */ /* 0x000fe200078ec0ff */
[----:B------:R-:W-:Y:S01]  /*5720*/  IMAD.IADD R69, R69, 0x1, R4 ;  /* 0x0000000145457824 */ /* 0x000fe200078e0204 */
[----:B------:R-:W-:Y:S02]  /*5730*/  PRMT R6, R43, 0x7610, R6 ;  /* 0x000076102b067816 */ /* 0x000fe40000000006 */
[----:B------:R-:W-:Y:S02]  /*5740*/  PRMT R37, R37, 0x7710, RZ ;  /* 0x0000771025257816 */ /* 0x000fe400000000ff */
[----:B------:R-:W-:Y:S02]  /*5750*/  VIMNMX.S16x2 R4, PT, PT, R42, R15, PT ;  /* 0x0000000f2a047248 */ /* 0x000fe40003fe0300 */
[----:B------:R-:W-:Y:S01]  /*5760*/  VIMNMX.S16x2 R2, PT, PT, R14, R42, PT ;  /* 0x0000002a0e027248 */ /* 0x000fe20003fe0300 */
[----:B------:R-:W-:Y:S01]  /*5770*/  IMAD.IADD R37, R6, 0x1, R37 ;  /* 0x0000000106257824 */ /* 0x000fe200078e0225 */
[----:B------:R-:W-:-:S02]  /*5780*/  IADD3 R10, PT, PT, R83, R10, R9 ;  /* 0x0000000a530a7210 */ /* 0x000fc40007ffe009 */
[----:B------:R-:W-:Y:S02]  /*5790*/  PRMT R9, R4, 0x7610, R9 ;  /* 0x0000761004097816 */ /* 0x000fe40000000009 */
[----:B------:R-:W-:Y:S02]  /*57a0*/  PRMT R6, R3, 0x7610, R6 ;  /* 0x0000761003067816 */ /* 0x000fe40000000006 */
[----:B------:R-:W-:Y:S01]  /*57b0*/  PRMT R8, R2, 0x7610, R8 ;  /* 0x0000761002087816 */ /* 0x000fe20000000008 */
[----:B------:R-:W-:Y:S01]  /*57c0*/  IMAD.MOV R9, RZ, RZ, -R9 ;  /* 0x000000ffff097224 */ /* 0x000fe200078e0a09 */
[----:B------:R-:W-:Y:S01]  /*57d0*/  PRMT R68, R80, 0x7610, R68 ;  /* 0x0000761050447816 */ /* 0x000fe20000000044 */
[----:B------:R-:W-:Y:S01]  /*57e0*/  IMAD.MOV R6, RZ, RZ, -R6 ;  /* 0x000000ffff067224 */ /* 0x000fe200078e0a06 */
[----:B------:R-:W-:Y:S01]  /*57f0*/  PRMT R11, R11, 0x7710, RZ ;  /* 0x000077100b0b7816 */ /* 0x000fe200000000ff */
[----:B------:R-:W-:Y:S01]  /*5800*/  IMAD.MOV R8, RZ, RZ, -R8 ;  /* 0x000000ffff087224 */ /* 0x000fe200078e0a08 */
[----:B------:R-:W-:-:S02]  /*5810*/  VIMNMX.S16x2 R14, PT, PT, R14, R42, !PT ;  /* 0x0000002a0e0e7248 */ /* 0x000fc40007fe0300 */
[----:B------:R-:W-:Y:S01]  /*5820*/  VIMNMX.S16x2 R42, PT, PT, R42, R15, !PT ;  /* 0x0000000f2a2a7248 */ /* 0x000fe20007fe0300 */
[--C-:B------:R-:W-:Y:S01]  /*5830*/  IMAD.IADD R68, R68, 0x1, R11.reuse ;  /* 0x0000000144447824 */ /* 0x100fe200078e020b */
[----:B------:R-:W-:Y:S02]  /*5840*/  VIMNMX.S16x2 R3, PT, PT, R15, R45, PT ;  /* 0x0000002d0f037248 */ /* 0x000fe40003fe0300 */
[----:B------:R-:W-:Y:S02]  /*5850*/  PRMT R11, R42, 0x7610, R11 ;  /* 0x000076102a0b7816 */ /* 0x000fe4000000000b */
[----:B------:R-:W-:Y:S02]  /*5860*/  PRMT R42, R9, 0x7710, RZ ;  /* 0x00007710092a7816 */ /* 0x000fe400000000ff */
[----:B------:R-:W-:Y:S02]  /*5870*/  PRMT R6, R6, 0x7710, RZ ;  /* 0x0000771006067816 */ /* 0x000fe400000000ff */
[----:B------:R-:W-:Y:S01]  /*5880*/  PRMT R39, R8, 0x7710, RZ ;  /* 0x0000771008277816 */ /* 0x000fe200000000ff */
[----:B------:R-:W-:Y:S01]  /*5890*/  IMAD.IADD R42, R11, 0x1, R42 ;  /* 0x000000010b2a7824 */ /* 0x000fe200078e022a */
[----:B------:R-:W-:Y:S01]  /*58a0*/  PRMT R11, R3, 0x7610, R11 ;  /* 0x00007610030b7816 */ /* 0x000fe2000000000b */
[----:B------:R-:W-:Y:S01]  /*58b0*/  IMAD.IADD R40, R13, 0x1, R6 ;  /* 0x000000010d287824 */ /* 0x000fe200078e0206 */
[----:B------:R-:W-:Y:S01]  /*58c0*/  VIMNMX.S16x2 R0, PT, PT, R45, R16, PT ;  /* 0x000000102d007248 */ /* 0x000fe20003fe0300 */
[----:B------:R-:W-:Y:S01]  /*58d0*/  IMAD.IADD R39, R14, 0x1, R39 ;  /* 0x000000010e277824 */ /* 0x000fe200078e0227 */
[----:B------:R-:W-:Y:S01]  /*58e0*/  LOP3.LUT R13, R82, 0xffff, RZ, 0xc0, !PT ;  /* 0x0000ffff520d7812 */ /* 0x000fe200078ec0ff */
[----:B------:R-:W-:Y:S01]  /*58f0*/  IMAD.MOV R11, RZ, RZ, -R11 ;  /* 0x000000ffff0b7224 */ /* 0x000fe200078e0a0b */
[----:B------:R-:W-:-:S02]  /*5900*/  LOP3.LUT R14, R75, 0xffff, RZ, 0xc0, !PT ;  /* 0x0000ffff4b0e7812 */ /* 0x000fc400078ec0ff */
[----:B------:R-:W-:Y:S02]  /*5910*/  VIMNMX.S16x2 R7, PT, PT, R46, R17, PT ;  /* 0x000000112e077248 */ /* 0x000fe40003fe0300 */
[--C-:B------:R-:W-:Y:S02]  /*5920*/  IADD3 R14, PT, PT, R14, R10, R13.reuse ;  /* 0x0000000a0e0e7210 */ /* 0x100fe40007ffe00d */
[----:B------:R-:W-:Y:S02]  /*5930*/  PRMT R44, R0, 0x7610, R44 ;  /* 0x00007610002c7816 */ /* 0x000fe4000000002c */
[----:B------:R-:W-:Y:S02]  /*5940*/  PRMT R13, R7, 0x7610, R13 ;  /* 0x00007610070d7816 */ /* 0x000fe4000000000d */
[----:B------:R-:W-:Y:S01]  /*5950*/  VIMNMX.S16x2 R6, PT, PT, R16, R46, PT ;  /* 0x0000002e10067248 */ /* 0x000fe20003fe0300 */
[----:B------:R-:W-:Y:S01]  /*5960*/  IMAD.MOV R44, RZ, RZ, -R44 ;  /* 0x000000ffff2c7224 */ /* 0x000fe200078e0a2c */
[----:B------:R-:W-:Y:S01]  /*5970*/  VIMNMX.S16x2 R15, PT, PT, R15, R45, !PT ;  /* 0x0000002d0f0f7248 */ /* 0x000fe20007fe0300 */
[----:B------:R-:W-:Y:S01]  /*5980*/  IMAD.MOV R13, RZ, RZ, -R13 ;  /* 0x000000ffff0d7224 */ /* 0x000fe200078e0a0d */
[----:B------:R-:W-:-:S02]  /*5990*/  VIMNMX.S16x2 R45, PT, PT, R45, R16, !PT ;  /* 0x000000102d2d7248 */ /* 0x000fc40007fe0300 */
[----:B------:R-:W-:Y:S02]  /*59a0*/  PRMT R10, R11, 0x7710, RZ ;  /* 0x000077100b0a7816 */ /* 0x000fe400000000ff */
[----:B------:R-:W-:Y:S02]  /*59b0*/  VIMNMX.S16x2 R16, PT, PT, R16, R46, !PT ;  /* 0x0000002e10107248 */ /* 0x000fe40007fe0300 */
[----:B------:R-:W-:Y:S01]  /*59c0*/  VIMNMX.S16x2 R46, PT, PT, R46, R17, !PT ;  /* 0x000000112e2e7248 */ /* 0x000fe20007fe0300 */
[----:B------:R-:W-:Y:S01]  /*59d0*/  IMAD.IADD R43, R15, 0x1, R10 ;  /* 0x000000010f2b7824 */ /* 0x000fe200078e020a */
[----:B------:R-:W-:Y:S02]  /*59e0*/  PRMT R12, R6, 0x7610, R12 ;  /* 0x00007610060c7816 */ /* 0x000fe4000000000c */
[----:B------:R-:W-:Y:S02]  /*59f0*/  PRMT R44, R44, 0x7710, RZ ;  /* 0x000077102c2c7816 */ /* 0x000fe400000000ff */
[----:B------:R-:W-:Y:S01]  /*5a00*/  PRMT R15, R46, 0x7610, R15 ;  /* 0x000076102e0f7816 */ /* 0x000fe2000000000f */
[----:B------:R-:W-:Y:S01]  /*5a10*/  IMAD.MOV R12, RZ, RZ, -R12 ;  /* 0x000000ffff0c7224 */ /* 0x000fe200078e0a0c */
[----:B------:R-:W-:Y:S01]  /*5a20*/  PRMT R46, R13, 0x7710, RZ ;  /* 0x000077100d2e7816 */ /* 0x000fe200000000ff */
[----:B------:R-:W-:Y:S01]  /*5a30*/  IMAD.IADD R44, R45, 0x1, R44 ;  /* 0x000000012d2c7824 */ /* 0x000fe200078e022c */
[----:B------:R-:W-:-:S02]  /*5a40*/  PRMT R71, R71, 0x7710, RZ ;  /* 0x0000771047477816 */ /* 0x000fc400000000ff */
[----:B------:R-:W-:Y:S01]  /*5a50*/  VIMNMX.S16x2 R2, PT, PT, R17, R47, PT ;  /* 0x0000002f11027248 */ /* 0x000fe20003fe0300 */
[----:B------:R-:W-:Y:S01]  /*5a60*/  IMAD.IADD R46, R15, 0x1, R46 ;  /* 0x000000010f2e7824 */ /* 0x000fe200078e022e */
[----:B------:R-:W-:Y:S01]  /*5a70*/  PRMT R45, R12, 0x7710, RZ ;  /* 0x000077100c2d7816 */ /* 0x000fe200000000ff */
[----:B------:R-:W-:Y:S01]  /*5a80*/  IMAD.IADD R71, R78, 0x1, R71 ;  /* 0x000000014e477824 */ /* 0x000fe200078e0247 */
[----:B------:R-:W-:Y:S02]  /*5a90*/  LOP3.LUT R73, R73, 0xffff, RZ, 0xc0, !PT ;  /* 0x0000ffff49497812 */ /* 0x000fe400078ec0ff */
[----:B------:R-:W-:Y:S01]  /*5aa0*/  LOP3.LUT R74, R74, 0xffff, RZ, 0xc0, !PT ;  /* 0x0000ffff4a4a7812 */ /* 0x000fe200078ec0ff */
[----:B------:R-:W-:Y:S01]  /*5ab0*/  IMAD.IADD R45, R16, 0x1, R45 ;  /* 0x00000001102d7824 */ /* 0x000fe200078e022d */
[----:B------:R-:W-:Y:S02]  /*5ac0*/  PRMT R15, R2, 0x7610, R15 ;  /* 0x00007610020f7816 */ /* 0x000fe4000000000f */
[----:B------:R-:W-:-:S02]  /*5ad0*/  IADD3 R14, PT, PT, R74, R14, R73 ;  /* 0x0000000e4a0e7210 */ /* 0x000fc40007ffe049 */
[----:B------:R-:W-:Y:S01]  /*5ae0*/  VIMNMX.S16x2 R4, PT, PT, R47, R18, PT ;  /* 0x000000122f047248 */ /* 0x000fe20003fe0300 */
[----:B------:R-:W-:Y:S01]  /*5af0*/  IMAD.MOV R15, RZ, RZ, -R15 ;  /* 0x000000ffff0f7224 */ /* 0x000fe200078e0a0f */
[----:B------:R-:W-:Y:S02]  /*5b00*/  LOP3.LUT R73, R72, 0xffff, RZ, 0xc0, !PT ;  /* 0x0000ffff48497812 */ /* 0x000fe400078ec0ff */
[----:B------:R-:W-:Y:S02]  /*5b10*/  LOP3.LUT R16, R71, 0xffff, RZ, 0xc0, !PT ;  /* 0x0000ffff47107812 */ /* 0x000fe400078ec0ff */
[----:B------:R-:W-:Y:S02]  /*5b20*/  PRMT R71, R4, 0x7610, R71 ;  /* 0x0000761004477816 */ /* 0x000fe40000000047 */
[----:B------:R-:W-:Y:S02]  /*5b30*/  IADD3 R16, PT, PT, R16, R14, R73 ;  /* 0x0000000e10107210 */ /* 0x000fe40007ffe049 */
[----:B------:R-:W-:-:S02]  /*5b40*/  VIMNMX.S16x2 R17, PT, PT, R17, R47, !PT ;  /* 0x0000002f11117248 */ /* 0x000fc40007fe0300 */
[----:B------:R-:W-:Y:S01]  /*5b50*/  PRMT R14, R15, 0x7710, RZ ;  /* 0x000077100f0e7816 */ /* 0x000fe200000000ff */
[----:B------:R-:W-:Y:S01]  /*5b60*/  IMAD.MOV R15, RZ, RZ, -R71 ;  /* 0x000000ffff0f7224 */ /* 0x000fe200078e0a47 */
[----:B------:R-:W-:Y:S02]  /*5b70*/  VIMNMX.S16x2 R8, PT, PT, R18, R48, PT ;  /* 0x0000003012087248 */ /* 0x000fe40003fe0300 */
[----:B------:R-:W-:Y:S01]  /*5b80*/  LOP3.LUT R73, R70, 0xffff, RZ, 0xc0, !PT ;  /* 0x0000ffff46497812 */ /* 0x000fe200078ec0ff */
[----:B------:R-:W-:Y:S01]  /*5b90*/  IMAD.IADD R71, R17, 0x1, R14 ;  /* 0x0000000111477824 */ /* 0x000fe200078e020e */
[----:B------:R-:W-:Y:S02]  /*5ba0*/  PRMT R17, R8, 0x7610, R17 ;  /* 0x0000761008117816 */ /* 0x000fe40000000011 */
[----:B------:R-:W-:Y:S02]  /*5bb0*/  LOP3.LUT R69, R69, 0xffff, RZ, 0xc0, !PT ;  /* 0x0000ffff45457812 */ /* 0x000fe400078ec0ff */
[----:B------:R-:W-:Y:S01]  /*5bc0*/  VIMNMX.S16x2 R9, PT, PT, R48, R19, PT ;  /* 0x0000001330097248 */ /* 0x000fe20003fe0300 */
[----:B------:R-:W-:Y:S01]  /*5bd0*/  IMAD.MOV R17, RZ, RZ, -R17 ;  /* 0x000000ffff117224 */ /* 0x000fe200078e0a11 */
[----:B------:R-:W-:-:S02]  /*5be0*/  IADD3 R70, PT, PT, R69, R16, R73 ;  /* 0x0000001045467210 */ /* 0x000fc40007ffe049 */
[----:B------:R-:W-:Y:S02]  /*5bf0*/  PRMT R16, R9, 0x7610, R16 ;  /* 0x0000761009107816 */ /* 0x000fe40000000010 */
[----:B------:R-:W-:Y:S02]  /*5c00*/  VIMNMX.S16x2 R47, PT, PT, R47, R18, !PT ;  /* 0x000000122f2f7248 */ /* 0x000fe40007fe0300 */
[----:B------:R-:W-:Y:S02]  /*5c10*/  VIMNMX.S16x2 R18, PT, PT, R18, R48, !PT ;  /* 0x0000003012127248 */ /* 0x000fe40007fe0300 */
[----:B------:R-:W-:Y:S01]  /*5c20*/  PRMT R69, R17, 0x7710, RZ ;  /* 0x0000771011457816 */ /* 0x000fe200000000ff */
[----:B------:R-:W-:Y:S01]  /*5c30*/  IMAD.MOV R17, RZ, RZ, -R16 ;  /* 0x000000ffff117224 */ /* 0x000fe200078e0a10 */
[----:B------:R-:W-:Y:S02]  /*5c40*/  VIMNMX.S16x2 R48, PT, PT, R48, R19, !PT ;  /* 0x0000001330307248 */ /* 0x000fe40007fe0300 */
[----:B------:R-:W-:Y:S01]  /*5c50*/  VIMNMX.S16x2 R3, PT, PT, R19, R49, PT ;  /* 0x0000003113037248 */ /* 0x000fe20003fe0300 */
[----:B------:R-:W-:Y:S01]  /*5c60*/  IMAD.IADD R69, R18, 0x1, R69 ;  /* 0x0000000112457824 */ /* 0x000fe200078e0245 */
[----:B------:R-:W-:-:S02]  /*5c70*/  LOP3.LUT R65, R65, 0xffff, RZ, 0xc0, !PT ;  /* 0x0000ffff41417812 */ /* 0x000fc400078ec0ff */
[----:B------:R-:W-:Y:S02]  /*5c80*/  LOP3.LUT R68, R68, 0xffff, RZ, 0xc0, !PT ;  /* 0x0000ffff44447812 */ /* 0x000fe400078ec0ff */
[----:B------:R-:W-:Y:S02]  /*5c90*/  VIMNMX.S16x2 R19, PT, PT, R19, R49, !PT ;  /* 0x0000003113137248 */ /* 0x000fe40007fe0300 */
[----:B------:R-:W-:Y:S02]  /*5ca0*/  VIMNMX.S16x2 R0, PT, PT, R49, R20, PT ;  /* 0x0000001431007248 */ /* 0x000fe40003fe0300 */
[----:B------:R-:W-:Y:S02]  /*5cb0*/  PRMT R73, R48, 0x7610, R73 ;  /* 0x0000761030497816 */ /* 0x000fe40000000049 */
[----:B------:R-:W-:Y:S02]  /*5cc0*/  PRMT R48, R17, 0x7710, RZ ;  /* 0x0000771011307816 */ /* 0x000fe400000000ff */
[----:B------:R-:W-:-:S02]  /*5cd0*/  IADD3 R68, PT, PT, R68, R70, R65 ;  /* 0x0000004644447210 */ /* 0x000fc40007ffe041 */
[----:B------:R-:W-:Y:S01]  /*5ce0*/  PRMT R65, R19, 0x7610, R65 ;  /* 0x0000761013417816 */ /* 0x000fe20000000041 */
[----:B------:R-:W-:Y:S01]  /*5cf0*/  IMAD.IADD R48, R73, 0x1, R48 ;  /* 0x0000000149307824 */ /* 0x000fe200078e0230 */
[----:B------:R-:W-:Y:S02]  /*5d00*/  VIMNMX.S16x2 R11, PT, PT, R50, R21, PT ;  /* 0x00000015320b7248 */ /* 0x000fe40003fe0300 */
[----:B------:R-:W-:Y:S02]  /*5d10*/  PRMT R19, R0, 0x7610, R19 ;  /* 0x0000761000137816 */ /* 0x000fe40000000013 */
[----:B------:R-:W-:Y:S02]  /*5d20*/  LOP3.LUT R73, R36, 0xffff, RZ, 0xc0, !PT ;  /* 0x0000ffff24497812 */ /* 0x000fe400078ec0ff */
[----:B------:R-:W-:Y:S01]  /*5d30*/  PRMT R36, R11, 0x7610, R36 ;  /* 0x000076100b247816 */ /* 0x000fe20000000024 */
[----:B------:R-:W-:Y:S01]  /*5d40*/  IMAD.MOV R19, RZ, RZ, -R19 ;  /* 0x000000ffff137224 */ /* 0x000fe200078e0a13 */
[----:B------:R-:W-:-:S02]  /*5d50*/  VIMNMX.S16x2 R49, PT, PT, R49, R20, !PT ;  /* 0x0000001431317248 */ /* 0x000fc40007fe0300 */
[CC--:B------:R-:W-:Y:S01]  /*5d60*/  VIMNMX.S16x2 R10, PT, PT, R20.reuse, R50.reuse, PT ;  /* 0x00000032140a7248 */ /* 0x0c0fe20003fe0300 */
[----:B------:R-:W-:Y:S01]  /*5d70*/  IMAD.MOV R36, RZ, RZ, -R36 ;  /* 0x000000ffff247224 */ /* 0x000fe200078e0a24 */
[----:B------:R-:W-:Y:S02]  /*5d80*/  VIMNMX.S16x2 R20, PT, PT, R20, R50, !PT ;  /* 0x0000003214147248 */ /* 0x000fe40007fe0300 */
[----:B------:R-:W-:Y:S02]  /*5d90*/  LOP3.LUT R41, R41, 0xffff, RZ, 0xc0, !PT ;  /* 0x0000ffff29297812 */ /* 0x000fe400078ec0ff */
[----:B------:R-:W-:Y:S02]  /*5da0*/  VIMNMX.S16x2 R50, PT, PT, R50, R21, !PT ;  /* 0x0000001532327248 */ /* 0x000fe40007fe0300 */
[----:B------:R-:W-:Y:S02]  /*5db0*/  PRMT R70, R49, 0x7610, R70 ;  /* 0x0000761031467816 */ /* 0x000fe40000000046 */
[----:B------:R-:W-:-:S02]  /*5dc0*/  PRMT R49, R19, 0x7710, RZ ;  /* 0x0000771013317816 */ /* 0x000fc400000000ff */
[--C-:B------:R-:W-:Y:S02]  /*5dd0*/  IADD3 R68, PT, PT, R41, R68, R73.reuse ;  /* 0x0000004429447210 */ /* 0x100fe40007ffe049 */
[----:B------:R-:W-:Y:S01]  /*5de0*/  PRMT R73, R50, 0x7610, R73 ;  /* 0x0000761032497816 */ /* 0x000fe20000000049 */
[----:B------:R-:W-:Y:S01]  /*5df0*/  IMAD.IADD R49, R70, 0x1, R49 ;  /* 0x0000000146317824 */ /* 0x000fe200078e0231 */
[----:B------:R-:W-:Y:S02]  /*5e00*/  PRMT R50, R36, 0x7710, RZ ;  /* 0x0000771024327816 */ /* 0x000fe400000000ff */
[----:B------:R-:W-:Y:S02]  /*5e10*/  VIMNMX.S16x2 R13, PT, PT, R52, R23, PT ;  /* 0x00000017340d7248 */ /* 0x000fe40003fe0300 */
[----:B------:R-:W-:Y:S01]  /*5e20*/  PRMT R70, R10, 0x7610, R70 ;  /* 0x000076100a467816 */ /* 0x000fe20000000046 */
[----:B------:R-:W-:Y:S01]  /*5e30*/  IMAD.IADD R50, R73, 0x1, R50 ;  /* 0x0000000149327824 */ /* 0x000fe200078e0232 */
[----:B------:R-:W-:Y:S01]  /*5e40*/  LOP3.LUT R37, R37, 0xffff, RZ, 0xc0, !PT ;  /* 0x0000ffff25257812 */ /* 0x000fe200078ec0ff */
[----:B------:R-:W-:Y:S01]  /*5e50*/  IMAD.MOV R13, RZ, RZ, -R13 ;  /* 0x000000ffff0d7224 */ /* 0x000fe200078e0a0d */
[----:B------:R-:W-:Y:S01]  /*5e60*/  LOP3.LUT R40, R40, 0xffff, RZ, 0xc0, !PT ;  /* 0x0000ffff28287812 */ /* 0x000fe200078ec0ff */
[----:B------:R-:W-:Y:S01]  /*5e70*/  IMAD.MOV R70, RZ, RZ, -R70 ;  /* 0x000000ffff467224 */ /* 0x000fe200078e0a46 */
[----:B------:R-:W-:-:S02]  /*5e80*/  VIMNMX.S16x2 R6, PT, PT, R21, R51, PT ;  /* 0x0000003315067248 */ /* 0x000fc40003fe0300 */
[----:B------:R-:W-:Y:S02]  /*5e90*/  VIMNMX.S16x2 R21, PT, PT, R21, R51, !PT ;  /* 0x0000003315157248 */ /* 0x000fe40007fe0300 */
[CC--:B------:R-:W-:Y:S02]  /*5ea0*/  VIMNMX.S16x2 R7, PT, PT, R51.reuse, R22.reuse, PT ;  /* 0x0000001633077248 */ /* 0x0c0fe40003fe0300 */
[----:B------:R-:W-:Y:S02]  /*5eb0*/  VIMNMX.S16x2 R51, PT, PT, R51, R22, !PT ;  /* 0x0000001633337248 */ /* 0x000fe40007fe0300 */
[CC--:B------:R-:W-:Y:S02]  /*5ec0*/  VIMNMX.S16x2 R12, PT, PT, R22.reuse, R52.reuse, PT ;  /* 0x00000034160c7248 */ /* 0x0c0fe40003fe0300 */
[----:B------:R-:W-:Y:S02]  /*5ed0*/  VIMNMX.S16x2 R22, PT, PT, R22, R52, !PT ;  /* 0x0000003416167248 */ /* 0x000fe40007fe0300 */
[----:B------:R-:W-:-:S02]  /*5ee0*/  IADD3 R68, PT, PT, R40, R68, R37 ;  /* 0x0000004428447210 */ /* 0x000fc40007ffe025 */
[----:B------:R-:W-:Y:S02]  /*5ef0*/  LOP3.LUT R73, R38, 0xffff, RZ, 0xc0, !PT ;  /* 0x0000ffff26497812 */ /* 0x000fe400078ec0ff */
[----:B------:R-:W-:Y:S02]  /*5f00*/  LOP3.LUT R39, R39, 0xffff, RZ, 0xc0, !PT ;  /* 0x0000ffff27277812 */ /* 0x000fe400078ec0ff */
[----:B------:R-:W-:Y:S02]  /*5f10*/  VIMNMX.S16x2 R52, PT, PT, R52, R23, !PT ;  /* 0x0000001734347248 */ /* 0x000fe40007fe0300 */
[--C-:B------:R-:W-:Y:S01]  /*5f20*/  IADD3 R68, PT, PT, R39, R68, R73.reuse ;  /* 0x0000004427447210 */ /* 0x100fe20007ffe049 */
[----:B------:R-:W-:Y:S01]  /*5f30*/  IMAD.MOV R39, RZ, RZ, -R12 ;  /* 0x000000ffff277224 */ /* 0x000fe200078e0a0c */
[----:B------:R-:W-:Y:S02]  /*5f40*/  PRMT R73, R52, 0x7610, R73 ;  /* 0x0000761034497816 */ /* 0x000fe40000000049 */
[----:B------:R-:W-:-:S02]  /*5f50*/  PRMT R41, R70, 0x7710, RZ ;  /* 0x0000771046297816 */ /* 0x000fc400000000ff */
[----:B------:R-:W-:Y:S02]  /*5f60*/  PRMT R52, R13, 0x7710, RZ ;  /* 0x000077100d347816 */ /* 0x000fe400000000ff */
[----:B------:R-:W-:Y:S01]  /*5f70*/  PRMT R70, R6, 0x7610, R70 ;  /* 0x0000761006467816 */ /* 0x000fe20000000046 */
[----:B------:R-:W-:Y:S01]  /*5f80*/  IMAD.IADD R41, R20, 0x1, R41 ;  /* 0x0000000114297824 */ /* 0x000fe200078e0229 */
[----:B------:R-:W-:Y:S01]  /*5f90*/  PRMT R18, R3, 0x7610, R18 ;  /* 0x0000761003127816 */ /* 0x000fe20000000012 */
[----:B------:R-:W-:Y:S01]  /*5fa0*/  IMAD.IADD R52, R73, 0x1, R52 ;  /* 0x0000000149347824 */ /* 0x000fe200078e0234 */
[----:B------:R-:W-:Y:S01]  /*5fb0*/  PRMT R37, R7, 0x7610, R37 ;  /* 0x0000761007257816 */ /* 0x000fe20000000025 */
[----:B------:R-:W-:Y:S01]  /*5fc0*/  IMAD.MOV R70, RZ, RZ, -R70 ;  /* 0x000000ffff467224 */ /* 0x000fe200078e0a46 */
[----:B------:R-:W-:Y:S01]  /*5fd0*/  LOP3.LUT R73, R42, 0xffff, RZ, 0xc0, !PT ;  /* 0x0000ffff2a497812 */ /* 0x000fe200078ec0ff */
[----:B------:R-:W-:Y:S01]  /*5fe0*/  IMAD.MOV R18, RZ, RZ, -R18 ;  /* 0x000000ffff127224 */ /* 0x000fe200078e0a12 */
[----:B------:R-:W-:Y:S01]  /*5ff0*/  LOP3.LUT R43, R43, 0xffff, RZ, 0xc0, !PT ;  /* 0x0000ffff2b2b7812 */ /* 0x000fe200078ec0ff */
[----:B------:R-:W-:Y:S01]  /*6000*/  IMAD.MOV R37, RZ, RZ, -R37 ;  /* 0x000000ffff257224 */ /* 0x000fe200078e0a25 */
[----:B------:R-:W-:-:S02]  /*6010*/  PRMT R72, R47, 0x7610, R72 ;  /* 0x000076102f487816 */ /* 0x000fc40000000048 */
[----:B------:R-:W-:Y:S02]  /*6020*/  VIMNMX.S16x2 R14, PT, PT, R24, R54, PT ;  /* 0x00000036180e7248 */ /* 0x000fe40003fe0300 */
[----:B------:R-:W-:Y:S02]  /*6030*/  PRMT R47, R15, 0x7710, RZ ;  /* 0x000077100f2f7816 */ /* 0x000fe400000000ff */
[----:B------:R-:W-:Y:S01]  /*6040*/  VIMNMX.S16x2 R9, PT, PT, R55, R26, PT ;  /* 0x0000001a37097248 */ /* 0x000fe20003fe0300 */
[----:B------:R-:W-:Y:S01]  /*6050*/  IMAD.MOV R14, RZ, RZ, -R14 ;  /* 0x000000ffff0e7224 */ /* 0x000fe200078e0a0e */
[----:B------:R-:W-:Y:S01]  /*6060*/  IADD3 R43, PT, PT, R43, R68, R73 ;  /* 0x000000442b2b7210 */ /* 0x000fe20007ffe049 */
[----:B------:R-:W-:Y:S01]  /*6070*/  IMAD.IADD R47, R72, 0x1, R47 ;  /* 0x00000001482f7824 */ /* 0x000fe200078e022f */
[----:B------:R-:W-:Y:S01]  /*6080*/  LOP3.LUT R44, R44, 0xffff, RZ, 0xc0, !PT ;  /* 0x0000ffff2c2c7812 */ /* 0x000fe200078ec0ff */
[----:B------:R-:W-:Y:S01]  /*6090*/  IMAD.MOV R9, RZ, RZ, -R9 ;  /* 0x000000ffff097224 */ /* 0x000fe200078e0a09 */
[----:B------:R-:W-:-:S02]  /*60a0*/  LOP3.LUT R45, R45, 0xffff, RZ, 0xc0, !PT ;  /* 0x0000ffff2d2d7812 */ /* 0x000fc400078ec0ff */
[----:B------:R-:W-:Y:S02]  /*60b0*/  VIMNMX.S16x2 R16, PT, PT, R26, R56, PT ;  /* 0x000000381a107248 */ /* 0x000fe40003fe0300 */
[----:B------:R-:W-:Y:S02]  /*60c0*/  PRMT R40, R70, 0x7710, RZ ;  /* 0x0000771046287816 */ /* 0x000fe400000000ff */
[----:B------:R-:W-:Y:S01]  /*60d0*/  PRMT R70, R51, 0x7610, R70 ;  /* 0x0000761033467816 */ /* 0x000fe20000000046 */
[----:B------:R-:W-:Y:S01]  /*60e0*/  IMAD.MOV R16, RZ, RZ, -R16 ;  /* 0x000000ffff107224 */ /* 0x000fe200078e0a10 */
[----:B------:R-:W-:Y:S01]  /*60f0*/  PRMT R18, R18, 0x7710, RZ ;  /* 0x0000771012127816 */ /* 0x000fe200000000ff */
[----:B------:R-:W-:Y:S01]  /*6100*/  IMAD.IADD R40, R21, 0x1, R40 ;  /* 0x0000000115287824 */ /* 0x000fe200078e0228 */
[----:B------:R-:W-:Y:S02]  /*6110*/  PRMT R51, R37, 0x7710, RZ ;  /* 0x0000771025337816 */ /* 0x000fe400000000ff */
[----:B------:R-:W-:Y:S01]  /*6120*/  IADD3 R43, PT, PT, R45, R43, R44 ;  /* 0x0000002b2d2b7210 */ /* 0x000fe20007ffe02c */
[----:B------:R-:W-:Y:S01]  /*6130*/  IMAD.IADD R65, R65, 0x1, R18 ;  /* 0x0000000141417824 */ /* 0x000fe200078e0212 */
[----:B------:R-:W-:Y:S01]  /*6140*/  LOP3.LUT R46, R46, 0xffff, RZ, 0xc0, !PT ;  /* 0x0000ffff2e2e7812 */ /* 0x000fe200078ec0ff */
[----:B------:R-:W-:Y:S01]  /*6150*/  IMAD.IADD R51, R70, 0x1, R51 ;  /* 0x0000000146337824 */ /* 0x000fe200078e0233 */
[----:B------:R-:W-:-:S02]  /*6160*/  LOP3.LUT R71, R71, 0xffff, RZ, 0xc0, !PT ;  /* 0x0000ffff47477812 */ /* 0x000fc400078ec0ff */
[----:B------:R-:W-:Y:S02]  /*6170*/  VIMNMX.S16x2 R2, PT, PT, R23, R53, PT ;  /* 0x0000003517027248 */ /* 0x000fe40003fe0300 */
[----:B------:R-:W-:Y:S02]  /*6180*/  VIMNMX.S16x2 R8, PT, PT, R25, R55, PT ;  /* 0x0000003719087248 */ /* 0x000fe40003fe0300 */
[----:B------:R-:W-:Y:S02]  /*6190*/  PRMT R45, R14, 0x7710, RZ ;  /* 0x000077100e2d7816 */ /* 0x000fe400000000ff */
[----:B------:R-:W-:Y:S01]  /*61a0*/  VIMNMX.S16x2 R23, PT, PT, R23, R53, !PT ;  /* 0x0000003517177248 */ /* 0x000fe20007fe0300 */
[----:B------:R-:W-:Y:S01]  /*61b0*/  IMAD.MOV R8, RZ, RZ, -R8 ;  /* 0x000000ffff087224 */ /* 0x000fe200078e0a08 */
[----:B------:R-:W-:Y:S02]  /*61c0*/  VIMNMX.S16x2 R4, PT, PT, R53, R24, PT ;  /* 0x0000001835047248 */ /* 0x000fe40003fe0300 */
[----:B------:R-:W-:-:S02]  /*61d0*/  VIMNMX.S16x2 R0, PT, PT, R57, R28, PT ;  /* 0x0000001c39007248 */ /* 0x000fc40003fe0300 */
[----:B------:R-:W-:Y:S01]  /*61e0*/  IADD3 R43, PT, PT, R71, R43, R46 ;  /* 0x0000002b472b7210 */ /* 0x000fe20007ffe02e */
[----:B------:R-:W-:Y:S01]  /*61f0*/  IMAD.MOV R4, RZ, RZ, -R4 ;  /* 0x000000ffff047224 */ /* 0x000fe200078e0a04 */
[----:B------:R-:W-:Y:S02]  /*6200*/  LOP3.LUT R14, R47, 0xffff, RZ, 0xc0, !PT ;  /* 0x0000ffff2f0e7812 */ /* 0x000fe400078ec0ff */
[----:B------:R-:W-:Y:S02]  /*6210*/  LOP3.LUT R69, R69, 0xffff, RZ, 0xc0, !PT ;  /* 0x0000ffff45457812 */ /* 0x000fe400078ec0ff */
[----:B------:R-:W-:Y:S02]  /*6220*/  VIMNMX.S16x2 R53, PT, PT, R53, R24, !PT ;  /* 0x0000001835357248 */ /* 0x000fe40007fe0300 */
[----:B------:R-:W-:Y:S02]  /*6230*/  PRMT R70, R2, 0x7610, R70 ;  /* 0x0000761002467816 */ /* 0x000fe40000000046 */
[----:B------:R-:W-:-:S02]  /*6240*/  VIMNMX.S16x2 R24, PT, PT, R24, R54, !PT ;  /* 0x0000003618187248 */ /* 0x000fc40007fe0300 */
[-C--:B------:R-:W-:Y:S01]  /*6250*/  VIMNMX.S16x2 R15, PT, PT, R54, R25.reuse, PT ;  /* 0x00000019360f7248 */ /* 0x080fe20003fe0300 */
[----:B------:R-:W-:Y:S01]  /*6260*/  IMAD.MOV R70, RZ, RZ, -R70 ;  /* 0x000000ffff467224 */ /* 0x000fe200078e0a46 */
[----:B------:R-:W-:Y:S01]  /*6270*/  PRMT R42, R9, 0x7710, RZ ;  /* 0x00007710092a7816 */ /* 0x000fe200000000ff */
[----:B------:R-:W-:Y:S01]  /*6280*/  IMAD.IADD R24, R24, 0x1, R45 ;  /* 0x0000000118187824 */ /* 0x000fe200078e022d */
[----:B------:R-:W-:Y:S01]  /*6290*/  VIMNMX.S16x2 R54, PT, PT, R54, R25, !PT ;  /* 0x0000001936367248 */ /* 0x000fe20007fe0300 */
[----:B------:R-:W-:Y:S01]  /*62a0*/  IMAD.MOV R15, RZ, RZ, -R15 ;  /* 0x000000ffff0f7224 */ /* 0x000fe200078e0a0f */
[----:B------:R-:W-:Y:S02]  /*62b0*/  PRMT R9, R16, 0x7710, RZ ;  /* 0x0000771010097816 */ /* 0x000fe400000000ff */
[----:B------:R-:W-:Y:S02]  /*62c0*/  VIMNMX.S16x2 R25, PT, PT, R25, R55, !PT ;  /* 0x0000003719197248 */ /* 0x000fe40007fe0300 */
[----:B------:R-:W-:-:S02]  /*62d0*/  IADD3 R14, PT, PT, R69, R43, R14 ;  /* 0x0000002b450e7210 */ /* 0x000fc40007ffe00e */
[----:B------:R-:W-:Y:S02]  /*62e0*/  PRMT R16, R0, 0x7610, R16 ;  /* 0x0000761000107816 */ /* 0x000fe40000000010 */
[----:B------:R-:W-:Y:S02]  /*62f0*/  VIMNMX.S16x2 R55, PT, PT, R55, R26, !PT ;  /* 0x0000001a37377248 */ /* 0x000fe40007fe0300 */
[----:B------:R-:W-:Y:S01]  /*6300*/  LOP3.LUT R43, R48, 0xffff, RZ, 0xc0, !PT ;  /* 0x0000ffff302b7812 */ /* 0x000fe200078ec0ff */
[----:B------:R-:W-:Y:S01]  /*6310*/  IMAD.MOV R16, RZ, RZ, -R16 ;  /* 0x000000ffff107224 */ /* 0x000fe200078e0a10 */
[----:B------:R-:W-:Y:S01]  /*6320*/  LOP3.LUT R65, R65, 0xffff, RZ, 0xc0, !PT ;  /* 0x0000ffff41417812 */ /* 0x000fe200078ec0ff */
[----:B------:R-:W-:Y:S01]  /*6330*/  IMAD.IADD R42, R55, 0x1, R42 ;  /* 0x00000001372a7824 */ /* 0x000fe200078e022a */
[----:B------:R-:W-:Y:S02]  /*6340*/  VIMNMX.S16x2 R26, PT, PT, R26, R56, !PT ;  /* 0x000000381a1a7248 */ /* 0x000fe40007fe0300 */
[----:B------:R-:W-:-:S02]  /*6350*/  VIMNMX.S16x2 R17, PT, PT, R56, R27, PT ;  /* 0x0000001b38117248 */ /* 0x000fc40003fe0300 */
[----:B------:R-:W-:Y:S01]  /*6360*/  VIMNMX.S16x2 R56, PT, PT, R56, R27, !PT ;  /* 0x0000001b38387248 */ /* 0x000fe20007fe0300 */
[----:B------:R-:W-:Y:S01]  /*6370*/  IMAD.IADD R9, R26, 0x1, R9 ;  /* 0x000000011a097824 */ /* 0x000fe200078e0209 */
[-C--:B------:R-:W-:Y:S01]  /*6380*/  VIMNMX.S16x2 R3, PT, PT, R27, R57.reuse, PT ;  /* 0x000000391b037248 */ /* 0x080fe20003fe0300 */
[----:B------:R-:W-:Y:S01]  /*6390*/  IMAD.MOV R17, RZ, RZ, -R17 ;  /* 0x000000ffff117224 */ /* 0x000fe200078e0a11 */
[----:B------:R-:W-:Y:S02]  /*63a0*/  PRMT R39, R39, 0x7710, RZ ;  /* 0x0000771027277816 */ /* 0x000fe400000000ff */
[----:B------:R-:W-:Y:S02]  /*63b0*/  PRMT R8, R8, 0x7710, RZ ;  /* 0x0000771008087816 */ /* 0x000fe400000000ff */
[----:B------:R-:W-:Y:S01]  /*63c0*/  VIMNMX.S16x2 R27, PT, PT, R27, R57, !PT ;  /* 0x000000391b1b7248 */ /* 0x000fe20007fe0300 */
[----:B------:R-:W-:Y:S01]  /*63d0*/  IMAD.IADD R39, R22, 0x1, R39 ;  /* 0x0000000116277824 */ /* 0x000fe200078e0227 */
[----:B------:R-:W-:Y:S01]  /*63e0*/  IADD3 R14, PT, PT, R65, R14, R43 ;  /* 0x0000000e410e7210 */ /* 0x000fe20007ffe02b */
[----:B------:R-:W-:Y:S01]  /*63f0*/  IMAD.IADD R8, R25, 0x1, R8 ;  /* 0x0000000119087824 */ /* 0x000fe200078e0208 */
[----:B------:R-:W-:-:S02]  /*6400*/  LOP3.LUT R49, R49, 0xffff, RZ, 0xc0, !PT ;  /* 0x0000ffff31317812 */ /* 0x000fc400078ec0ff */
[----:B------:R-:W-:Y:S02]  /*6410*/  LOP3.LUT R41, R41, 0xffff, RZ, 0xc0, !PT ;  /* 0x0000ffff29297812 */ /* 0x000fe400078ec0ff */
[----:B------:R-:W-:Y:S02]  /*6420*/  VIMNMX.S16x2 R57, PT, PT, R57, R28, !PT ;  /* 0x0000001c39397248 */ /* 0x000fe40007fe0300 */
[----:B------:R-:W-:Y:S02]  /*6430*/  PRMT R70, R70, 0x7710, RZ ;  /* 0x0000771046467816 */ /* 0x000fe400000000ff */
[----:B------:R-:W-:Y:S01]  /*6440*/  PRMT R0, R27, 0x7610, R0 ;  /* 0x000076101b007816 */ /* 0x000fe20000000000 */
[----:B------:R-:W-:Y:S01]  /*6450*/  IMAD.MOV R27, RZ, RZ, -R3 ;  /* 0x000000ffff1b7224 */ /* 0x000fe200078e0a03 */
[----:B------:R-:W-:Y:S01]  /*6460*/  IADD3 R14, PT, PT, R41, R14, R49 ;  /* 0x0000000e290e7210 */ /* 0x000fe20007ffe031 */
[----:B------:R-:W-:Y:S01]  /*6470*/  IMAD.IADD R23, R23, 0x1, R70 ;  /* 0x0000000117177824 */ /* 0x000fe200078e0246 */
[----:B------:R-:W-:-:S02]  /*6480*/  LOP3.LUT R25, R50, 0xffff, RZ, 0xc0, !PT ;  /* 0x0000ffff32197812 */ /* 0x000fc400078ec0ff */
[----:B------:R-:W-:Y:S02]  /*6490*/  LOP3.LUT R40, R40, 0xffff, RZ, 0xc0, !PT ;  /* 0x0000ffff28287812 */ /* 0x000fe400078ec0ff */
[----:B------:R-:W-:Y:S02]  /*64a0*/  PRMT R3, R57, 0x7610, R3 ;  /* 0x0000761039037816 */ /* 0x000fe40000000003 */
[----:B------:R-:W-:Y:S02]  /*64b0*/  PRMT R16, R16, 0x7710, RZ ;  /* 0x0000771010107816 */ /* 0x000fe400000000ff */
[----:B------:R-:W-:Y:S02]  /*64c0*/  PRMT R4, R4, 0x7710, RZ ;  /* 0x0000771004047816 */ /* 0x000fe400000000ff */
[----:B------:R-:W-:Y:S01]  /*64d0*/  VIMNMX.S16x2 R19, PT, PT, R58, R29, PT ;  /* 0x0000001d3a137248 */ /* 0x000fe20003fe0300 */
[----:B------:R-:W-:Y:S01]  /*64e0*/  IMAD.IADD R3, R3, 0x1, R16 ;  /* 0x0000000103037824 */ /* 0x000fe200078e0210 */
[----:B------:R-:W-:Y:S01]  /*64f0*/  IADD3 R14, PT, PT, R40, R14, R25 ;  /* 0x0000000e280e7210 */ /* 0x000fe20007ffe019 */
[----:B------:R-:W-:Y:S01]  /*6500*/  IMAD.IADD R4, R53, 0x1, R4 ;  /* 0x0000000135047824 */ /* 0x000fe200078e0204 */
[----:B------:R-:W-:-:S02]  /*6510*/  LOP3.LUT R51, R51, 0xffff, RZ, 0xc0, !PT ;  /* 0x0000ffff33337812 */ /* 0x000fc400078ec0ff */
[----:B------:R-:W-:Y:S02]  /*6520*/  LOP3.LUT R39, R39, 0xffff, RZ, 0xc0, !PT ;  /* 0x0000ffff27277812 */ /* 0x000fe400078ec0ff */
[----:B------:R-:W-:Y:S02]  /*6530*/  PRMT R16, R19, 0x7610, R16 ;  /* 0x0000761013107816 */ /* 0x000fe40000000010 */
[----:B------:R-:W-:Y:S02]  /*6540*/  IADD3 R14, PT, PT, R39, R14, R51 ;  /* 0x0000000e270e7210 */ /* 0x000fe40007ffe033 */
[----:B------:R-:W-:Y:S01]  /*6550*/  LOP3.LUT R25, R52, 0xffff, RZ, 0xc0, !PT ;  /* 0x0000ffff34197812 */ /* 0x000fe200078ec0ff */
[----:B------:R-:W-:Y:S01]  /*6560*/  IMAD.MOV R16, RZ, RZ, -R16 ;  /* 0x000000ffff107224 */ /* 0x000fe200078e0a10 */
[----:B------:R-:W-:Y:S02]  /*6570*/  LOP3.LUT R23, R23, 0xffff, RZ, 0xc0, !PT ;  /* 0x0000ffff17177812 */ /* 0x000fe400078ec0ff */
[----:B------:R-:W-:-:S02]  /*6580*/  PRMT R15, R15, 0x7710, RZ ;  /* 0x000077100f0f7816 */ /* 0x000fc400000000ff */
[----:B------:R-:W-:Y:S02]  /*6590*/  IADD3 R14, PT, PT, R23, R14, R25 ;  /* 0x0000000e170e7210 */ /* 0x000fe40007ffe019 */
[----:B------:R-:W-:Y:S01]  /*65a0*/  LOP3.LUT R19, R4, 0xffff, RZ, 0xc0, !PT ;  /* 0x0000ffff04137812 */ /* 0x000fe200078ec0ff */
[----:B------:R-:W-:Y:S01]  /*65b0*/  IMAD.IADD R15, R54, 0x1, R15 ;  /* 0x00000001360f7824 */ /* 0x000fe200078e020f */
[----:B------:R-:W-:Y:S02]  /*65c0*/  LOP3.LUT R24, R24, 0xffff, RZ, 0xc0, !PT ;  /* 0x0000ffff18187812 */ /* 0x000fe400078ec0ff */
[----:B------:R-:W-:Y:S02]  /*65d0*/  VIMNMX.S16x2 R10, PT, PT, R29, R59, PT ;  /* 0x0000003b1d0a7248 */ /* 0x000fe40003fe0300 */
[----:B------:R-:W-:Y:S02]  /*65e0*/  VIMNMX.S16x2 R18, PT, PT, R28, R58, PT ;  /* 0x0000003a1c127248 */ /* 0x000fe40003fe0300 */
[----:B------:R-:W-:-:S02]  /*65f0*/  IADD3 R14, PT, PT, R24, R14, R19 ;  /* 0x0000000e180e7210 */ /* 0x000fc40007ffe013 */
[----:B------:R-:W-:Y:S01]  /*6600*/  PRMT R19, R16, 0x7710, RZ ;  /* 0x0000771010137816 */ /* 0x000fe200000000ff */
[----:B------:R-:W-:Y:S01]  /*6610*/  IMAD.MOV R16, RZ, RZ, -R10 ;  /* 0x000000ffff107224 */ /* 0x000fe200078e0a0a */
[----:B------:R-:W-:Y:S01]  /*6620*/  VIMNMX.S16x2 R11, PT, PT, R59, R30, PT ;  /* 0x0000001e3b0b7248 */ /* 0x000fe20003fe0300 */
[----:B------:R-:W-:Y:S01]  /*6630*/  IMAD.MOV R18, RZ, RZ, -R18 ;  /* 0x000000ffff127224 */ /* 0x000fe200078e0a12 */
[----:B------:R-:W-:Y:S02]  /*6640*/  LOP3.LUT R15, R15, 0xffff, RZ, 0xc0, !PT ;  /* 0x0000ffff0f0f7812 */ /* 0x000fe400078ec0ff */
[----:B------:R-:W-:Y:S01]  /*6650*/  LOP3.LUT R10, R8, 0xffff, RZ, 0xc0, !PT ;  /* 0x0000ffff080a7812 */ /* 0x000fe200078ec0ff */
[----:B------:R-:W-:Y:S01]  /*6660*/  IMAD.MOV R11, RZ, RZ, -R11 ;  /* 0x000000ffff0b7224 */ /* 0x000fe200078e0a0b */
[----:B------:R-:W-:Y:S02]  /*6670*/  PRMT R17, R17, 0x7710, RZ ;  /* 0x0000771011117816 */ /* 0x000fe400000000ff */
[----:B------:R-:W-:-:S02]  /*6680*/  PRMT R27, R27, 0x7710, RZ ;  /* 0x000077101b1b7816 */ /* 0x000fc400000000ff */
[----:B------:R-:W-:Y:S01]  /*6690*/  IADD3 R10, PT, PT, R10, R14, R15 ;  /* 0x0000000e0a0a7210 */ /* 0x000fe20007ffe00f */
[----:B------:R-:W-:Y:S01]  /*66a0*/  IMAD.IADD R17, R56, 0x1, R17 ;  /* 0x0000000138117824 */ /* 0x000fe200078e0211 */
[----:B------:R-:W-:Y:S01]  /*66b0*/  LOP3.LUT R15, R42, 0xffff, RZ, 0xc0, !PT ;  /* 0x0000ffff2a0f7812 */ /* 0x000fe200078ec0ff */
[----:B------:R-:W-:Y:S01]  /*66c0*/  IMAD.IADD R0, R0, 0x1, R27 ;  /* 0x0000000100007824 */ /* 0x000fe200078e021b */
[----:B------:R-:W-:Y:S02]  /*66d0*/  LOP3.LUT R14, R9, 0xffff, RZ, 0xc0, !PT ;  /* 0x0000ffff090e7812 */ /* 0x000fe400078ec0ff */
[----:B------:R-:W-:Y:S02]  /*66e0*/  VIMNMX.S16x2 R28, PT, PT, R28, R58, !PT ;  /* 0x0000003a1c1c7248 */ /* 0x000fe40007fe0300 */
[----:B------:R-:W-:Y:S02]  /*66f0*/  PRMT R23, R18, 0x7710, RZ ;  /* 0x0000771012177816 */ /* 0x000fe400000000ff */
[----:B------:R-:W-:-:S02]  /*6700*/  VIMNMX.S16x2 R20, PT, PT, R30, R60, PT ;  /* 0x0000003c1e147248 */ /* 0x000fc40003fe0300 */
[----:B------:R-:W-:Y:S01]  /*6710*/  IADD3 R10, PT, PT, R14, R10, R15 ;  /* 0x0000000a0e0a7210 */ /* 0x000fe20007ffe00f */
[----:B------:R-:W-:Y:S01]  /*6720*/  IMAD.IADD R4, R28, 0x1, R23 ;  /* 0x000000011c047824 */ /* 0x000fe200078e0217 */
[----:B------:R-:W-:Y:S01]  /*6730*/  PRMT R14, R11, 0x7710, RZ ;  /* 0x000077100b0e7816 */ /* 0x000fe200000000ff */
[----:B------:R-:W-:Y:S01]  /*6740*/  IMAD.MOV R15, RZ, RZ, -R20 ;  /* 0x000000ffff0f7224 */ /* 0x000fe200078e0a14 */
[----:B------:R-:W-:Y:S02]  /*6750*/  VIMNMX.S16x2 R58, PT, PT, R58, R29, !PT ;  /* 0x0000001d3a3a7248 */ /* 0x000fe40007fe0300 */
[----:B------:R-:W-:Y:S02]  /*6760*/  LOP3.LUT R17, R17, 0xffff, RZ, 0xc0, !PT ;  /* 0x0000ffff11117812 */ /* 0x000fe400078ec0ff */
[----:B------:R-:W-:Y:S01]  /*6770*/  LOP3.LUT R11, R0, 0xffff, RZ, 0xc0, !PT ;  /* 0x0000ffff000b7812 */ /* 0x000fe200078ec0ff */
[----:B------:R-:W-:Y:S01]  /*6780*/  IMAD.IADD R8, R58, 0x1, R19 ;  /* 0x000000013a087824 */ /* 0x000fe200078e0213 */
[----:B------:R-:W-:-:S02]  /*6790*/  VIMNMX.S16x2 R29, PT, PT, R29, R59, !PT ;  /* 0x0000003b1d1d7248 */ /* 0x000fc40007fe0300 */
[----:B------:R-:W-:Y:S02]  /*67a0*/  PRMT R16, R16, 0x7710, RZ ;  /* 0x0000771010107816 */ /* 0x000fe400000000ff */
[----:B------:R-:W-:Y:S02]  /*67b0*/  IADD3 R10, PT, PT, R11, R10, R17 ;  /* 0x0000000a0b0a7210 */ /* 0x000fe40007ffe011 */
[----:B------:R-:W-:Y:S01]  /*67c0*/  VIMNMX.S16x2 R59, PT, PT, R59, R30, !PT ;  /* 0x0000001e3b3b7248 */ /* 0x000fe20007fe0300 */
[----:B------:R-:W-:Y:S01]  /*67d0*/  IMAD.IADD R9, R29, 0x1, R16 ;  /* 0x000000011d097824 */ /* 0x000fe200078e0210 */
[----:B------:R-:W-:Y:S02]  /*67e0*/  VIMNMX.S16x2 R7, PT, PT, R61, R32, PT ;  /* 0x000000203d077248 */ /* 0x000fe40003fe0300 */
[----:B------:R-:W-:Y:S01]  /*67f0*/  LOP3.LUT R11, R3, 0xffff, RZ, 0xc0, !PT ;  /* 0x0000ffff030b7812 */ /* 0x000fe200078ec0ff */
[----:B------:R-:W-:Y:S01]  /*6800*/  IMAD.IADD R0, R59, 0x1, R14 ;  /* 0x000000013b007824 */ /* 0x000fe200078e020e */
[----:B------:R-:W-:-:S02]  /*6810*/  LOP3.LUT R4, R4, 0xffff, RZ, 0xc0, !PT ;  /* 0x0000ffff04047812 */ /* 0x000fc400078ec0ff */
[----:B------:R-:W-:Y:S02]  /*6820*/  VIMNMX.S16x2 R30, PT, PT, R30, R60, !PT ;  /* 0x0000003c1e1e7248 */ /* 0x000fe40007fe0300 */
[----:B------:R-:W-:Y:S02]  /*6830*/  VIMNMX.S16x2 R36, PT, PT, R60, R31, PT ;  /* 0x0000001f3c247248 */ /* 0x000fe40003fe0300 */
[----:B------:R-:W-:Y:S02]  /*6840*/  VIMNMX.S16x2 R6, PT, PT, R31, R61, PT ;  /* 0x0000003d1f067248 */ /* 0x000fe40003fe0300 */
[----:B------:R-:W-:Y:S01]  /*6850*/  PRMT R15, R15, 0x7710, RZ ;  /* 0x000077100f0f7816 */ /* 0x000fe200000000ff */
[----:B------:R-:W-:Y:S01]  /*6860*/  IMAD.MOV R36, RZ, RZ, -R36 ;  /* 0x000000ffff247224 */ /* 0x000fe200078e0a24 */
[----:B------:R-:W-:Y:S01]  /*6870*/  IADD3 R4, PT, PT, R4, R10, R11 ;  /* 0x0000000a04047210 */ /* 0x000fe20007ffe00b */
[----:B------:R-:W-:Y:S01]  /*6880*/  IMAD.MOV R10, RZ, RZ, -R7 ;  /* 0x000000ffff0a7224 */ /* 0x000fe200078e0a07 */
[----:B------:R-:W-:Y:S01]  /*6890*/  LOP3.LUT R7, R8, 0xffff, RZ, 0xc0, !PT ;  /* 0x0000ffff08077812 */ /* 0x000fe200078ec0ff */
[----:B------:R-:W-:Y:S01]  /*68a0*/  IMAD.IADD R30, R30, 0x1, R15 ;  /* 0x000000011e1e7824 */ /* 0x000fe200078e020f */
[----:B------:R-:W-:Y:S01]  /*68b0*/  LOP3.LUT R9, R9, 0xffff, RZ, 0xc0, !PT ;  /* 0x0000ffff09097812 */ /* 0x000fe200078ec0ff */
[----:B------:R-:W-:Y:S01]  /*68c0*/  IMAD.MOV R6, RZ, RZ, -R6 ;  /* 0x000000ffff067224 */ /* 0x000fe200078e0a06 */
[----:B------:R-:W-:Y:S01]  /*68d0*/  VIMNMX.S16x2 R60, PT, PT, R60, R31, !PT ;  /* 0x0000001f3c3c7248 */ /* 0x000fe20007fe0300 */
[----:B------:R-:W0:Y:S01]  /*68e0*/  S2R R8, SR_TID.X ;  /* 0x0000000000087919 */ /* 0x000e220000002100 */
[----:B------:R-:W-:-:S02]  /*68f0*/  IADD3 R4, PT, PT, R9, R4, R7 ;  /* 0x0000000409047210 */ /* 0x000fc40007ffe007 */
[----:B------:R-:W-:Y:S01]  /*6900*/  VIMNMX.S16x2 R31, PT, PT, R31, R61, !PT ;  /* 0x0000003d1f1f7248 */ /* 0x000fe20007fe0300 */
[----:B------:R-:W0:Y:S01]  /*6910*/  S2R R11, SR_CTAID.Y ;  /* 0x00000000000b7919 */ /* 0x000e220000002600 */
[----:B------:R-:W-:Y:S02]  /*6920*/  VIMNMX.S16x2 R21, PT, PT, R32, R62, PT ;  /* 0x0000003e20157248 */ /* 0x000fe40003fe0300 */
[----:B------:R-:W-:Y:S02]  /*6930*/  PRMT R15, R36, 0x7710, RZ ;  /* 0x00007710240f7816 */ /* 0x000fe400000000ff */
[----:B------:R-:W-:Y:S02]  /*6940*/  PRMT R6, R6, 0x7710, RZ ;  /* 0x0000771006067816 */ /* 0x000fe400000000ff */
[----:B------:R-:W-:Y:S01]  /*6950*/  LOP3.LUT R7, R0, 0xffff, RZ, 0xc0, !PT ;  /* 0x0000ffff00077812 */ /* 0x000fe200078ec0ff */
[----:B------:R-:W-:Y:S01]  /*6960*/  IMAD.IADD R3, R60, 0x1, R15 ;  /* 0x000000013c037824 */ /* 0x000fe200078e020f */
[----:B------:R-:W-:Y:S01]  /*6970*/  LOP3.LUT R30, R30, 0xffff, RZ, 0xc0, !PT ;  /* 0x0000ffff1e1e7812 */ /* 0x000fe200078ec0ff */
[----:B------:R-:W-:Y:S01]  /*6980*/  IMAD.IADD R31, R31, 0x1, R6 ;  /* 0x000000011f1f7824 */ /* 0x000fe200078e0206 */
[----:B------:R-:W-:-:S02]  /*6990*/  VIMNMX.S16x2 R37, PT, PT, R62, R33, PT ;  /* 0x000000213e257248 */ /* 0x000fc40003fe0300 */
[----:B------:R-:W-:Y:S01]  /*69a0*/  IADD3 R4, PT, PT, R30, R4, R7 ;  /* 0x000000041e047210 */ /* 0x000fe20007ffe007 */
[----:B------:R-:W-:Y:S01]  /*69b0*/  IMAD.MOV R7, RZ, RZ, -R21 ;  /* 0x000000ffff077224 */ /* 0x000fe200078e0a15 */
[----:B------:R-:W-:Y:S01]  /*69c0*/  VIMNMX.S16x2 R38, PT, PT, R33, R63, PT ;  /* 0x0000003f21267248 */ /* 0x000fe20003fe0300 */
[----:B------:R-:W-:Y:S01]  /*69d0*/  IMAD.MOV R9, RZ, RZ, -R37 ;  /* 0x000000ffff097224 */ /* 0x000fe200078e0a25 */
[----:B------:R-:W-:Y:S02]  /*69e0*/  VIMNMX.S16x2 R61, PT, PT, R61, R32, !PT ;  /* 0x000000203d3d7248 */ /* 0x000fe40007fe0300 */
[----:B------:R-:W-:Y:S01]  /*69f0*/  VIMNMX.S16x2 R32, PT, PT, R32, R62, !PT ;  /* 0x0000003e20207248 */ /* 0x000fe20007fe0300 */
[----:B------:R-:W-:Y:S01]  /*6a00*/  IMAD.MOV R38, RZ, RZ, -R38 ;  /* 0x000000ffff267224 */ /* 0x000fe200078e0a26 */
[----:B------:R-:W-:Y:S02]  /*6a10*/  PRMT R6, R10, 0x7710, RZ ;  /* 0x000077100a067816 */ /* 0x000fe400000000ff */
[----:B------:R-:W-:-:S02]  /*6a20*/  PRMT R7, R7, 0x7710, RZ ;  /* 0x0000771007077816 */ /* 0x000fc400000000ff */
[----:B------:R-:W-:Y:S01]  /*6a30*/  LOP3.LUT R3, R3, 0xffff, RZ, 0xc0, !PT ;  /* 0x0000ffff03037812 */ /* 0x000fe200078ec0ff */
[----:B------:R-:W-:Y:S01]  /*6a40*/  IMAD.IADD R61, R61, 0x1, R6 ;  /* 0x000000013d3d7824 */ /* 0x000fe200078e0206 */
[----:B------:R-:W-:Y:S01]  /*6a50*/  LOP3.LUT R31, R31, 0xffff, RZ, 0xc0, !PT ;  /* 0x0000ffff1f1f7812 */ /* 0x000fe200078ec0ff */
[----:B------:R-:W-:Y:S01]  /*6a60*/  IMAD.IADD R32, R32, 0x1, R7 ;  /* 0x0000000120207824 */ /* 0x000fe200078e0207 */
[----:B------:R-:W-:Y:S02]  /*6a70*/  VIMNMX.S16x2 R62, PT, PT, R62, R33, !PT ;  /* 0x000000213e3e7248 */ /* 0x000fe40007fe0300 */
[----:B------:R-:W-:Y:S02]  /*6a80*/  IADD3 R3, PT, PT, R31, R4, R3 ;  /* 0x000000041f037210 */ /* 0x000fe40007ffe003 */
[----:B------:R-:W-:Y:S02]  /*6a90*/  VIMNMX.S16x2 R33, PT, PT, R33, R63, !PT ;  /* 0x0000003f21217248 */ /* 0x000fe40007fe0300 */
[----:B------:R-:W-:-:S02]  /*6aa0*/  PRMT R9, R9, 0x7710, RZ ;  /* 0x0000771009097816 */ /* 0x000fc400000000ff */
[----:B------:R-:W-:Y:S02]  /*6ab0*/  PRMT R4, R38, 0x7710, RZ ;  /* 0x0000771026047816 */ /* 0x000fe400000000ff */
[----:B------:R-:W-:Y:S01]  /*6ac0*/  LOP3.LUT R0, R61, 0xffff, RZ, 0xc0, !PT ;  /* 0x0000ffff3d007812 */ /* 0x000fe200078ec0ff */
[----:B------:R-:W-:Y:S01]  /*6ad0*/  IMAD.IADD R62, R62, 0x1, R9 ;  /* 0x000000013e3e7824 */ /* 0x000fe200078e0209 */
[----:B------:R-:W-:Y:S01]  /*6ae0*/  LOP3.LUT R32, R32, 0xffff, RZ, 0xc0, !PT ;  /* 0x0000ffff20207812 */ /* 0x000fe200078ec0ff */
[----:B------:R-:W-:Y:S01]  /*6af0*/  IMAD.IADD R33, R33, 0x1, R4 ;  /* 0x0000000121217824 */ /* 0x000fe200078e0204 */
[----:B------:R-:W-:Y:S01]  /*6b00*/  VIMNMX.S16x2 R12, PT, PT, R63, R34, PT ;  /* 0x000000223f0c7248 */ /* 0x000fe20003fe0300 */
[----:B------:R-:W-:Y:S01]  /*6b10*/  IMAD.MOV R9, RZ, RZ, -R67 ;  /* 0x000000ffff097224 */ /* 0x000fe200078e0a43 */
[----:B------:R-:W-:Y:S02]  /*6b20*/  VIMNMX.S16x2 R13, PT, PT, R34, R64, PT ;  /* 0x00000040220d7248 */ /* 0x000fe40003fe0300 */
[----:B------:R-:W-:Y:S01]  /*6b30*/  IADD3 R0, PT, PT, R32, R3, R0 ;  /* 0x0000000320007210 */ /* 0x000fe20007ffe000 */
[----:B------:R-:W-:Y:S01]  /*6b40*/  IMAD.MOV R4, RZ, RZ, -R12 ;  /* 0x000000ffff047224 */ /* 0x000fe200078e0a0c */
[----:B------:R-:W-:Y:S01]  /*6b50*/  VIMNMX.S16x2 R2, PT, PT, R64, R35, PT ;  /* 0x0000002340027248 */ /* 0x000fe20003fe0300 */
[----:B------:R-:W-:Y:S01]  /*6b60*/  IMAD.MOV R7, RZ, RZ, -R13 ;  /* 0x000000ffff077224 */ /* 0x000fe200078e0a0d */
[----:B------:R-:W-:Y:S01]  /*6b70*/  VIMNMX.S16x2 R22, PT, PT, R35, R5, PT ;  /* 0x0000000523167248 */ /* 0x000fe20003fe0300 */
[----:B------:R-:W1:Y:S01]  /*6b80*/  S2R R13, SR_CTAID.X ;  /* 0x00000000000d7919 */ /* 0x000e620000002500 */
[----:B------:R-:W-:-:S02]  /*6b90*/  LOP3.LUT R3, R62, 0xffff, RZ, 0xc0, !PT ;  /* 0x0000ffff3e037812 */ /* 0x000fc400078ec0ff */
[----:B------:R-:W-:Y:S02]  /*6ba0*/  LOP3.LUT R33, R33, 0xffff, RZ, 0xc0, !PT ;  /* 0x0000ffff21217812 */ /* 0x000fe400078ec0ff */
[----:B------:R-:W-:Y:S02]  /*6bb0*/  VIMNMX.S16x2 R63, PT, PT, R63, R34, !PT ;  /* 0x000000223f3f7248 */ /* 0x000fe40007fe0300 */
[----:B------:R-:W-:Y:S02]  /*6bc0*/  VIMNMX.S16x2 R34, PT, PT, R34, R64, !PT ;  /* 0x0000004022227248 */ /* 0x000fe40007fe0300 */
[----:B------:R-:W-:Y:S02]  /*6bd0*/  VIMNMX.S16x2 R64, PT, PT, R64, R35, !PT ;  /* 0x0000002340407248 */ /* 0x000fe40007fe0300 */
[----:B------:R-:W-:Y:S01]  /*6be0*/  VIMNMX.S16x2 R35, PT, PT, R35, R5, !PT ;  /* 0x0000000523237248 */ /* 0x000fe20007fe0300 */
[----:B------:R-:W-:Y:S01]  /*6bf0*/  IMAD.MOV R5, RZ, RZ, -R22 ;  /* 0x000000ffff057224 */ /* 0x000fe200078e0a16 */
[----:B------:R-:W-:Y:S01]  /*6c00*/  IADD3 R0, PT, PT, R33, R0, R3 ;  /* 0x0000000021007210 */ /* 0x000fe20007ffe003 */
[----:B------:R-:W-:Y:S01]  /*6c10*/  IMAD.MOV R3, RZ, RZ, -R2 ;  /* 0x000000ffff037224 */ /* 0x000fe200078e0a02 */
[----:B------:R-:W-:-:S02]  /*6c20*/  PRMT R4, R4, 0x7710, RZ ;  /* 0x0000771004047816 */ /* 0x000fc400000000ff */
[----:B------:R-:W-:Y:S02]  /*6c30*/  PRMT R7, R7, 0x7710, RZ ;  /* 0x0000771007077816 */ /* 0x000fe400000000ff */
[----:B------:R-:W-:Y:S01]  /*6c40*/  PRMT R2, R35, 0x7610, R2 ;  /* 0x0000761023027816 */ /* 0x000fe20000000002 */
[----:B------:R-:W-:Y:S01]  /*6c50*/  IMAD.IADD R63, R63, 0x1, R4 ;  /* 0x000000013f3f7824 */ /* 0x000fe200078e0204 */
[----:B------:R-:W-:Y:S01]  /*6c60*/  PRMT R3, R3, 0x7710, RZ ;  /* 0x0000771003037816 */ /* 0x000fe200000000ff */
[----:B------:R-:W-:Y:S01]  /*6c70*/  IMAD.IADD R34, R34, 0x1, R7 ;  /* 0x0000000122227824 */ /* 0x000fe200078e0207 */
[----:B------:R-:W-:Y:S02]  /*6c80*/  PRMT R5, R5, 0x7710, RZ ;  /* 0x0000771005057816 */ /* 0x000fe400000000ff */
[----:B------:R-:W-:Y:S01]  /*6c90*/  PRMT R9, R9, 0x7710, RZ ;  /* 0x0000771009097816 */ /* 0x000fe200000000ff */
[----:B------:R-:W-:Y:S01]  /*6ca0*/  IMAD.IADD R64, R64, 0x1, R3 ;  /* 0x0000000140407824 */ /* 0x000fe200078e0203 */
[----:B------:R-:W-:Y:S01]  /*6cb0*/  LOP3.LUT R63, R63, 0xffff, RZ, 0xc0, !PT ;  /* 0x0000ffff3f3f7812 */ /* 0x000fe200078ec0ff */
[----:B------:R-:W-:Y:S01]  /*6cc0*/  IMAD.IADD R6, R2, 0x1, R5 ;  /* 0x0000000102067824 */ /* 0x000fe200078e0205 */
[----:B------:R-:W-:Y:S01]  /*6cd0*/  LOP3.LUT R34, R34, 0xffff, RZ, 0xc0, !PT ;  /* 0x0000ffff22227812 */ /* 0x000fe200078ec0ff */
[----:B------:R-:W2:Y:S01]  /*6ce0*/  LDC.64 R2, c[0x0][0x390] ;  /* 0x0000e400ff027b82 */ /* 0x000ea20000000a00 */
[----:B------:R-:W-:Y:S01]  /*6cf0*/  LOP3.LUT R7, R64, 0xffff, RZ, 0xc0, !PT ;  /* 0x0000ffff40077812 */ /* 0x000fe200078ec0ff */
[----:B------:R-:W-:Y:S01]  /*6d00*/  IMAD.IADD R66, R66, 0x1, R9 ;  /* 0x0000000142427824 */ /* 0x000fe200078e0209 */
[----:B------:R-:W-:-:S02]  /*6d10*/  IADD3 R0, PT, PT, R34, R0, R63 ;  /* 0x0000000022007210 */ /* 0x000fc40007ffe03f */
[----:B------:R-:W-:-:S03]  /*6d20*/  LOP3.LUT R6, R6, 0xffff, RZ, 0xc0, !PT ;  /* 0x0000ffff06067812 */ /* 0x000fc600078ec0ff */
[----:B------:R-:W3:Y:S01]  /*6d30*/  LDC.64 R4, c[0x0][0x388] ;  /* 0x0000e200ff047b82 */ /* 0x000ee20000000a00 */
[----:B------:R-:W-:Y:S01]  /*6d40*/  IADD3 R0, PT, PT, R6, R0, R7 ;  /* 0x0000000006007210 */ /* 0x000fe20007ffe007 */
[----:B0-----:R-:W-:Y:S01]  /*6d50*/  IMAD R6, R8, UR4, R11 ;  /* 0x0000000408067c24 */ /* 0x001fe2000f8e020b */
[----:B------:R-:W-:-:S03]  /*6d60*/  LOP3.LUT R7, R66, 0xffff, RZ, 0xc0, !PT ;  /* 0x0000ffff42077812 */ /* 0x000fc600078ec0ff */
[----:B-1----:R-:W-:Y:S02]  /*6d70*/  IMAD R9, R6, UR5, R13 ;  /* 0x0000000506097c24 */ /* 0x002fe4000f8e020d */
[----:B------:R-:W-:-:S04]  /*6d80*/  IMAD.IADD R0, R0, 0x1, R7 ;  /* 0x0000000100007824 */ /* 0x000fc800078e0207 */
[----:B------:R-:W-:Y:S02]  /*6d90*/  IMAD.SHL.U32 R0, R0, 0x2, RZ ;  /* 0x0000000200007824 */ /* 0x000fe400078e00ff */
[----:B--2---:R-:W-:-:S03]  /*6da0*/  IMAD.WIDE.U32 R2, R9, 0x4, R2 ;  /* 0x0000000409027825 */ /* 0x004fc600078e0002 */
[----:B------:R-:W-:-:S05]  /*6db0*/  I2FP.F32.U32 R0, R0 ;  /* 0x0000000000007245 */ /* 0x000fca0000201000 */
[----:B------:R-:W-:Y:S01]  /*6dc0*/  FMUL R7, R0, 0.0078125 ;  /* 0x3c00000000077820 */ /* 0x000fe20000400000 */
[----:B---3--:R-:W-:-:S04]  /*6dd0*/  IMAD.WIDE.U32 R4, R9, 0x4, R4 ;  /* 0x0000000409047825 */ /* 0x008fc800078e0004 */
[----:B------:R-:W-:Y:S04]  /*6de0*/  STG.E desc[UR6][R2.64], R7 ;  /* 0x0000000702007986 */ /* 0x000fe8000c101906 */
[----:B------:R-:W-:Y:S01]  /*6df0*/  STG.E desc[UR6][R4.64], R81 ;  /* 0x0000005104007986 */ /* 0x000fe2000c101906 */
[----:B------:R-:W-:Y:S05]  /*6e00*/  EXIT ;  /* 0x000000000000794d */ /* 0x000fea0003800000 */
        .weak           $__internal_0_$__cuda_sm3x_div_rn_noftz_f32_slowpath
        .type           $__internal_0_$__cuda_sm3x_div_rn_noftz_f32_slowpath,@function
        .size           $__internal_0_$__cuda_sm3x_div_rn_noftz_f32_slowpath,(.L_x_27 - $__internal_0_$__cuda_sm3x_div_rn_noftz_f32_slowpath)
$__internal_0_$__cuda_sm3x_div_rn_noftz_f32_slowpath:
[----:B------:R-:W-:Y:S01]  /*6e10*/  SHF.R.U32.HI R7, RZ, 0x17, R4 ;  /* 0x00000017ff077819 */ /* 0x000fe20000011604 */
[----:B------:R-:W-:Y:S01]  /*6e20*/  BSSY.RECONVERGENT B1, `(.L_x_15) ;  /* 0x0000062000017945 */ /* 0x000fe20003800200 */
[----:B------:R-:W-:Y:S02]  /*6e30*/  SHF.R.U32.HI R5, RZ, 0x17, R3 ;  /* 0x00000017ff057819 */ /* 0x000fe40000011603 */
[----:B------:R-:W-:Y:S02]  /*6e40*/  LOP3.LUT R11, R7, 0xff, RZ, 0xc0, !PT ;  /* 0x000000ff070b7812 */ /* 0x000fe400078ec0ff */
[----:B------:R-:W-:-:S03]  /*6e50*/  LOP3.LUT R9, R5, 0xff, RZ, 0xc0, !PT ;  /* 0x000000ff05097812 */ /* 0x000fc600078ec0ff */
[----:B------:R-:W-:Y:S02]  /*6e60*/  VIADD R8, R11, 0xffffffff ;  /* 0xffffffff0b087836 */ /* 0x000fe40000000000 */
[----:B------:R-:W-:-:S03]  /*6e70*/  VIADD R7, R9, 0xffffffff ;  /* 0xffffffff09077836 */ /* 0x000fc60000000000 */
[----:B------:R-:W-:-:S04]  /*6e80*/  ISETP.GT.U32.AND P0, PT, R8, 0xfd, PT ;  /* 0x000000fd0800780c */ /* 0x000fc80003f04070 */
[----:B------:R-:W-:-:S13]  /*6e90*/  ISETP.GT.U32.OR P0, PT, R7, 0xfd, P0 ;  /* 0x000000fd0700780c */ /* 0x000fda0000704470 */
[----:B------:R-:W-:Y:S01]  /*6ea0*/  @!P0 IMAD.MOV.U32 R5, RZ, RZ, RZ ;  /* 0x000000ffff058224 */ /* 0x000fe200078e00ff */
[----:B------:R-:W-:Y:S06]  /*6eb0*/  @!P0 BRA `(.L_x_16) ;  /* 0x00000000005c8947 */ /* 0x000fec0003800000 */
[----:B------:R-:W-:Y:S02]  /*6ec0*/  FSETP.GTU.FTZ.AND P0, PT, |R3|, +INF , PT ;  /* 0x7f8000000300780b */ /* 0x000fe40003f1c200 */
[----:B------:R-:W-:-:S04]  /*6ed0*/  FSETP.GTU.FTZ.AND P1, PT, |R4|, +INF , PT ;  /* 0x7f8000000400780b */ /* 0x000fc80003f3c200 */
[----:B------:R-:W-:-:S13]  /*6ee0*/  PLOP3.LUT P0, PT, P0, P1, PT, 0xf8, 0x8f ;  /* 0x00000000008f781c */ /* 0x000fda0000703f70 */
[----:B------:R-:W-:Y:S05]  /*6ef0*/  @P0 BRA `(.L_x_17) ;  /* 0x00000004004c0947 */ /* 0x000fea0003800000 */
[----:B------:R-:W-:-:S13]  /*6f00*/  LOP3.LUT P0, RZ, R4, 0x7fffffff, R3, 0xc8, !PT ;  /* 0x7fffffff04ff7812 */ /* 0x000fda000780c803 */
[----:B------:R-:W-:Y:S05]  /*6f10*/  @!P0 BRA `(.L_x_18) ;  /* 0x00000004003c8947 */ /* 0x000fea0003800000 */
[C---:B------:R-:W-:Y:S02]  /*6f20*/  FSETP.NEU.FTZ.AND P1, PT, |R3|.reuse, +INF , PT ;  /* 0x7f8000000300780b */ /* 0x040fe40003f3d200 */
[----:B------:R-:W-:Y:S02]  /*6f30*/  FSETP.NEU.FTZ.AND P2, PT, |R4|, +INF , PT ;  /* 0x7f8000000400780b */ /* 0x000fe40003f5d200 */
[----:B------:R-:W-:-:S11]  /*6f40*/  FSETP.NEU.FTZ.AND P0, PT, |R3|, +INF , PT ;  /* 0x7f8000000300780b */ /* 0x000fd60003f1d200 */
[----:B------:R-:W-:Y:S05]  /*6f50*/  @!P2 BRA !P1, `(.L_x_18) ;  /* 0x00000004002ca947 */ /* 0x000fea0004800000 */
[----:B------:R-:W-:-:S04]  /*6f60*/  LOP3.LUT P1, RZ, R3, 0x7fffffff, RZ, 0xc0, !PT ;  /* 0x7fffffff03ff7812 */ /* 0x000fc8000782c0ff */
[----:B------:R-:W-:-:S13]  /*6f70*/  PLOP3.LUT P1, PT, P2, P1, PT, 0x2f, 0xf2 ;  /* 0x0000000000f2781c */ /* 0x000fda0001722577 */
[----:B------:R-:W-:Y:S05]  /*6f80*/  @P1 BRA `(.L_x_19) ;  /* 0x0000000400181947 */ /* 0x000fea0003800000 */
[----:B------:R-:W-:-:S04]  /*6f90*/  LOP3.LUT P1, RZ, R4, 0x7fffffff, RZ, 0xc0, !PT ;  /* 0x7fffffff04ff7812 */ /* 0x000fc8000782c0ff */
[----:B------:R-:W-:-:S13]  /*6fa0*/  PLOP3.LUT P0, PT, P0, P1, PT, 0x2f, 0xf2 ;  /* 0x0000000000f2781c */ /* 0x000fda0000702577 */
[----:B------:R-:W-:Y:S05]  /*6fb0*/  @P0 BRA `(.L_x_20) ;  /* 0x0000000400000947 */ /* 0x000fea0003800000 */
[----:B------:R-:W-:Y:S02]  /*6fc0*/  ISETP.GE.AND P0, PT, R7, RZ, PT ;  /* 0x000000ff0700720c */ /* 0x000fe40003f06270 */
[----:B------:R-:W-:-:S11]  /*6fd0*/  ISETP.GE.AND P1, PT, R8, RZ, PT ;  /* 0x000000ff0800720c */ /* 0x000fd60003f26270 */
[----:B------:R-:W-:Y:S02]  /*6fe0*/  @P0 IMAD.MOV.U32 R5, RZ, RZ, RZ ;  /* 0x000000ffff050224 */ /* 0x000fe400078e00ff */
[----:B------:R-:W-:Y:S01]  /*6ff0*/  @!P0 FFMA R3, R3, 1.84467440737095516160e+19, RZ ;  /* 0x5f80000003038823 */ /* 0x000fe200000000ff */
[----:B------:R-:W-:Y:S02]  /*7000*/  @!P0 IMAD.MOV.U32 R5, RZ, RZ, -0x40 ;  /* 0xffffffc0ff058424 */ /* 0x000fe400078e00ff */
[----:B------:R-:W-:Y:S02]  /*7010*/  @!P1 FFMA R4, R4, 1.84467440737095516160e+19, RZ ;  /* 0x5f80000004049823 */ /* 0x000fe400000000ff */
[----:B------:R-:W-:-:S07]  /*7020*/  @!P1 VIADD R5, R5, 0x40 ;  /* 0x0000004005059836 */ /* 0x000fce0000000000 */
.L_x_16:
[----:B------:R-:W-:Y:S01]  /*7030*/  LEA R7, R11, 0xc0800000, 0x17 ;  /* 0xc08000000b077811 */ /* 0x000fe200078eb8ff */
[----:B------:R-:W-:Y:S04]  /*7040*/  BSSY.RECONVERGENT B2, `(.L_x_21) ;  /* 0x0000036000027945 */ /* 0x000fe80003800200 */
[----:B------:R-:W-:Y:S02]  /*7050*/  IMAD.IADD R7, R4, 0x1, -R7 ;  /* 0x0000000104077824 */ /* 0x000fe400078e0a07 */
[----:B------:R-:W-:Y:S02]  /*7060*/  VIADD R4, R9, 0xffffff81 ;  /* 0xffffff8109047836 */ /* 0x000fe40000000000 */
[----:B------:R-:W0:Y:S01]  /*7070*/  MUFU.RCP R8, R7 ;  /* 0x0000000700087308 */ /* 0x000e220000001000 */
[----:B------:R-:W-:Y:S01]  /*7080*/  FADD.FTZ R10, -R7, -RZ ;  /* 0x800000ff070a7221 */ /* 0x000fe20000010100 */
[C---:B------:R-:W-:Y:S01]  /*7090*/  IMAD R3, R4.reuse, -0x800000, R3 ;  /* 0xff80000004037824 */ /* 0x040fe200078e0203 */
[----:B------:R-:W-:-:S05]  /*70a0*/  IADD3 R4, PT, PT, R4, 0x7f, -R11 ;  /* 0x0000007f04047810 */ /* 0x000fca0007ffe80b */
[----:B------:R-:W-:Y:S02]  /*70b0*/  IMAD.IADD R4, R4, 0x1, R5 ;  /* 0x0000000104047824 */ /* 0x000fe400078e0205 */
[----:B0-----:R-:W-:-:S04]  /*70c0*/  FFMA R9, R8, R10, 1 ;  /* 0x3f80000008097423 */ /* 0x001fc8000000000a */
[----:B------:R-:W-:-:S04]  /*70d0*/  FFMA R13, R8, R9, R8 ;  /* 0x00000009080d7223 */ /* 0x000fc80000000008 */
[----:B------:R-:W-:-:S04]  /*70e0*/  FFMA R8, R3, R13, RZ ;  /* 0x0000000d03087223 */ /* 0x000fc800000000ff */
[----:B------:R-:W-:-:S04]  /*70f0*/  FFMA R9, R10, R8, R3 ;  /* 0x000000080a097223 */ /* 0x000fc80000000003 */
[----:B------:R-:W-:-:S04]  /*7100*/  FFMA R12, R13, R9, R8 ;  /* 0x000000090d0c7223 */ /* 0x000fc80000000008 */
[----:B------:R-:W-:-:S04]  /*7110*/  FFMA R9, R10, R12, R3 ;  /* 0x0000000c0a097223 */ /* 0x000fc80000000003 */
[----:B------:R-:W-:-:S05]  /*7120*/  FFMA R8, R13, R9, R12 ;  /* 0x000000090d087223 */ /* 0x000fca000000000c */
[----:B------:R-:W-:-:S04]  /*7130*/  SHF.R.U32.HI R3, RZ, 0x17, R8 ;  /* 0x00000017ff037819 */ /* 0x000fc80000011608 */
[----:B------:R-:W-:-:S05]  /*7140*/  LOP3.LUT R3, R3, 0xff, RZ, 0xc0, !PT ;  /* 0x000000ff03037812 */ /* 0x000fca00078ec0ff */
[----:B------:R-:W-:-:S04]  /*7150*/  IMAD.IADD R7, R3, 0x1, R4 ;  /* 0x0000000103077824 */ /* 0x000fc800078e0204 */
[----:B------:R-:W-:-:S05]  /*7160*/  VIADD R3, R7, 0xffffffff ;  /* 0xffffffff07037836 */ /* 0x000fca0000000000 */
[----:B------:R-:W-:-:S13]  /*7170*/  ISETP.GE.U32.AND P0, PT, R3, 0xfe, PT ;  /* 0x000000fe0300780c */ /* 0x000fda0003f06070 */
[----:B------:R-:W-:Y:S05]  /*7180*/  @!P0 BRA `(.L_x_22) ;  /* 0x0000000000808947 */ /* 0x000fea0003800000 */
[----:B------:R-:W-:-:S13]  /*7190*/  ISETP.GT.AND P0, PT, R7, 0xfe, PT ;  /* 0x000000fe0700780c */ /* 0x000fda0003f04270 */
[----:B------:R-:W-:Y:S05]  /*71a0*/  @P0 BRA `(.L_x_23) ;  /* 0x00000000006c0947 */ /* 0x000fea0003800000 */
[----:B------:R-:W-:-:S13]  /*71b0*/  ISETP.GE.AND P0, PT, R7, 0x1, PT ;  /* 0x000000010700780c */ /* 0x000fda0003f06270 */
[----:B------:R-:W-:Y:S05]  /*71c0*/  @P0 BRA `(.L_x_24) ;  /* 0x0000000000740947 */ /* 0x000fea0003800000 */
[----:B------:R-:W-:Y:S02]  /*71d0*/  ISETP.GE.AND P0, PT, R7, -0x18, PT ;  /* 0xffffffe80700780c */ /* 0x000fe40003f06270 */
[----:B------:R-:W-:-:S11]  /*71e0*/  LOP3.LUT R8, R8, 0x80000000, RZ, 0xc0, !PT ;  /* 0x8000000008087812 */ /* 0x000fd600078ec0ff */
[----:B------:R-:W-:Y:S05]  /*71f0*/  @!P0 BRA `(.L_x_24) ;  /* 0x0000000000688947 */ /* 0x000fea0003800000 */
[-CC-:B------:R-:W-:Y:S01]  /*7200*/  FFMA.RZ R3, R13, R9.reuse, R12.reuse ;  /* 0x000000090d037223 */ /* 0x180fe2000000c00c */
[----:B------:R-:W-:Y:S02]  /*7210*/  VIADD R10, R7, 0x20 ;  /* 0x00000020070a7836 */ /* 0x000fe40000000000 */
[-CC-:B------:R-:W-:Y:S01]  /*7220*/  FFMA.RM R4, R13, R9.reuse, R12.reuse ;  /* 0x000000090d047223 */ /* 0x180fe2000000400c */
[----:B------:R-:W-:Y:S02]  /*7230*/  ISETP.NE.AND P2, PT, R7, RZ, PT ;  /* 0x000000ff0700720c */ /* 0x000fe40003f45270 */
[----:B------:R-:W-:Y:S01]  /*7240*/  LOP3.LUT R5, R3, 0x7fffff, RZ, 0xc0, !PT ;  /* 0x007fffff03057812 */ /* 0x000fe200078ec0ff */
[----:B------:R-:W-:Y:S01]  /*7250*/  FFMA.RP R3, R13, R9, R12 ;  /* 0x000000090d037223 */ /* 0x000fe2000000800c */
[----:B------:R-:W-:Y:S01]  /*7260*/  ISETP.NE.AND P1, PT, R7, RZ, PT ;  /* 0x000000ff0700720c */ /* 0x000fe20003f25270 */
[----:B------:R-:W-:Y:S01]  /*7270*/  IMAD.MOV R7, RZ, RZ, -R7 ;  /* 0x000000ffff077224 */ /* 0x000fe200078e0a07 */
[----:B------:R-:W-:-:S02]  /*7280*/  LOP3.LUT R5, R5, 0x800000, RZ, 0xfc, !PT ;  /* 0x0080000005057812 */ /* 0x000fc400078efcff */
[----:B------:R-:W-:Y:S02]  /*7290*/  FSETP.NEU.FTZ.AND P0, PT, R3, R4, PT ;  /* 0x000000040300720b */ /* 0x000fe40003f1d000 */
[----:B------:R-:W-:Y:S02]  /*72a0*/  SHF.L.U32 R10, R5, R10, RZ ;  /* 0x0000000a050a7219 */ /* 0x000fe400000006ff */
[----:B------:R-:W-:Y:S02]  /*72b0*/  SEL R4, R7, RZ, P2 ;  /* 0x000000ff07047207 */ /* 0x000fe40001000000 */
[----:B------:R-:W-:Y:S02]  /*72c0*/  ISETP.NE.AND P1, PT, R10, RZ, P1 ;  /* 0x000000ff0a00720c */ /* 0x000fe40000f25270 */
[----:B------:R-:W-:Y:S02]  /*72d0*/  SHF.R.U32.HI R4, RZ, R4, R5 ;  /* 0x00000004ff047219 */ /* 0x000fe40000011605 */
[----:B------:R-:W-:-:S02]  /*72e0*/  PLOP3.LUT P0, PT, P0, P1, PT, 0xf8, 0x8f ;  /* 0x00000000008f781c */ /* 0x000fc40000703f70 */
[----:B------:R-:W-:Y:S02]  /*72f0*/  SHF.R.U32.HI R10, RZ, 0x1, R4 ;  /* 0x00000001ff0a7819 */ /* 0x000fe40000011604 */
[----:B------:R-:W-:-:S04]  /*7300*/  SEL R3, RZ, 0x1, !P0 ;  /* 0x00000001ff037807 */ /* 0x000fc80004000000 */
[----:B------:R-:W-:-:S04]  /*7310*/  LOP3.LUT R3, R3, 0x1, R10, 0xf8, !PT ;  /* 0x0000000103037812 */ /* 0x000fc800078ef80a */
[----:B------:R-:W-:-:S05]  /*7320*/  LOP3.LUT R3, R3, R4, RZ, 0xc0, !PT ;  /* 0x0000000403037212 */ /* 0x000fca00078ec0ff */
[----:B------:R-:W-:-:S05]  /*7330*/  IMAD.IADD R3, R10, 0x1, R3 ;  /* 0x000000010a037824 */ /* 0x000fca00078e0203 */
[----:B------:R-:W-:Y:S01]  /*7340*/  LOP3.LUT R8, R3, R8, RZ, 0xfc, !PT ;  /* 0x0000000803087212 */ /* 0x000fe200078efcff */
[----:B------:R-:W-:Y:S06]  /*7350*/  BRA `(.L_x_24) ;  /* 0x0000000000107947 */ /* 0x000fec0003800000 */
.L_x_23:
[----:B------:R-:W-:-:S04]  /*7360*/  LOP3.LUT R8, R8, 0x80000000, RZ, 0xc0, !PT ;  /* 0x8000000008087812 */ /* 0x000fc800078ec0ff */
[----:B------:R-:W-:Y:S01]  /*7370*/  LOP3.LUT R8, R8, 0x7f800000, RZ, 0xfc, !PT ;  /* 0x7f80000008087812 */ /* 0x000fe200078efcff */
[----:B------:R-:W-:Y:S06]  /*7380*/  BRA `(.L_x_24) ;  /* 0x0000000000047947 */ /* 0x000fec0003800000 */
.L_x_22:
[----:B------:R-:W-:-:S07]  /*7390*/  IMAD R8, R4, 0x800000, R8 ;  /* 0x0080000004087824 */ /* 0x000fce00078e0208 */
.L_x_24:
[----:B------:R-:W-:Y:S05]  /*73a0*/  BSYNC.RECONVERGENT B2 ;  /* 0x0000000000027941 */ /* 0x000fea0003800200 */
.L_x_21:
[----:B------:R-:W-:Y:S05]  /*73b0*/  BRA `(.L_x_25) ;  /* 0x0000000000207947 */ /* 0x000fea0003800000 */
.L_x_20:
[----:B------:R-:W-:-:S04]  /*73c0*/  LOP3.LUT R3, R4, 0x80000000, R3, 0x48, !PT ;  /* 0x8000000004037812 */ /* 0x000fc800078e4803 */
[----:B------:R-:W-:Y:S01]  /*73d0*/  LOP3.LUT R8, R3, 0x7f800000, RZ, 0xfc, !PT ;  /* 0x7f80000003087812 */ /* 0x000fe200078efcff */
[----:B------:R-:W-:Y:S06]  /*73e0*/  BRA `(.L_x_25) ;  /* 0x0000000000147947 */ /* 0x000fec0003800000 */
.L_x_19:
[----:B------:R-:W-:Y:S01]  /*73f0*/  LOP3.LUT R8, R4, 0x80000000, R3, 0x48, !PT ;  /* 0x8000000004087812 */ /* 0x000fe200078e4803 */
[----:B------:R-:W-:Y:S06]  /*7400*/  BRA `(.L_x_25) ;  /* 0x00000000000c7947 */ /* 0x000fec0003800000 */
.L_x_18:
[----:B------:R-:W0:Y:S01]  /*7410*/  MUFU.RSQ R8, -QNAN ;  /* 0xffc0000000087908 */ /* 0x000e220000001400 */
[----:B------:R-:W-:Y:S05]  /*7420*/  BRA `(.L_x_25) ;  /* 0x0000000000047947 */ /* 0x000fea0003800000 */
.L_x_17:
[----:B------:R-:W-:-:S07]  /*7430*/  FADD.FTZ R8, R3, R4 ;  /* 0x0000000403087221 */ /* 0x000fce0000010000 */
.L_x_25:
[----:B------:R-:W-:Y:S05]  /*7440*/  BSYNC.RECONVERGENT B1 ;  /* 0x0000000000017941 */ /* 0x000fea0003800200 */
.L_x_15:
[----:B------:R-:W-:-:S04]  /*7450*/  IMAD.MOV.U32 R7, RZ, RZ, 0x0 ;  /* 0x00000000ff077424 */ /* 0x000fc800078e00ff */
[----:B0-----:R-:W-:Y:S05]  /*7460*/  RET.REL.NODEC R6 `(_Z15generate_kernelP17curandStateMtgp32PiPf) ;  /* 0xffffff8806e47950 */ /* 0x001fea0003c3ffff */
.L_x_26:
[----:B------:R-:W-:-:S00]  /*7470*/  BRA `(.L_x_26) ;  /* 0xfffffffc00fc7947 */ /* 0x000fc0000383ffff */
[----:B------:R-:W-:-:S00]  /*7480*/  NOP ;  /* 0x0000000000007918 */ /* 0x000fc00000000000 */
[----:B------:R-:W-:-:S00]  /*7490*/  NOP ;  /* 0x0000000000007918 */ /* 0x000fc00000000000 */
[----:B------:R-:W-:-:S00]  /*74a0*/  NOP ;  /* 0x0000000000007918 */ /* 0x000fc00000000000 */
[----:B------:R-:W-:-:S00]  /*74b0*/  NOP ;  /* 0x0000000000007918 */ /* 0x000fc00000000000 */
[----:B------:R-:W-:-:S00]  /*74c0*/  NOP ;  /* 0x0000000000007918 */ /* 0x000fc00000000000 */
[----:B------:R-:W-:-:S00]  /*74d0*/  NOP ;  /* 0x0000000000007918 */ /* 0x000fc00000000000 */
[----:B------:R-:W-:-:S00]  /*74e0*/  NOP ;  /* 0x0000000000007918 */ /* 0x000fc00000000000 */
[----:B------:R-:W-:-:S00]  /*74f0*/  NOP ;  /* 0x0000000000007918 */ /* 0x000fc00000000000 */
.L_x_27:


//--------------------- .nv.global.init           --------------------------
	.section	.nv.global.init,"aw",@progbits
	.align	4
.nv.global.init:
	.type		mrg32k3aM1SubSeq,@object
	.size		mrg32k3aM1SubSeq,(mrg32k3aM2SubSeq - mrg32k3aM1SubSeq)
mrg32k3aM1SubSeq:
        /*0000*/ 	.byte	0x0b, 0xcc, 0xee, 0x04, 0x73, 0x29, 0x8b, 0x6f, 0xf6, 0x53, 0x03, 0xf6, 0x23, 0xf6, 0xea, 0xda
        /* <DEDUP_REMOVED lines=125> */
	.type		mrg32k3aM2SubSeq,@object
	.size		mrg32k3aM2SubSeq,(mrg32k3aM1 - mrg32k3aM2SubSeq)
mrg32k3aM2SubSeq:
        /* <DEDUP_REMOVED lines=126> */
	.type		mrg32k3aM1,@object
	.size		mrg32k3aM1,(mrg32k3aM1Seq - mrg32k3aM1)
mrg32k3aM1:
        /* <DEDUP_REMOVED lines=144> */
	.type		mrg32k3aM1Seq,@object
	.size		mrg32k3aM1Seq,(mrg32k3aM2 - mrg32k3aM1Seq)
mrg32k3aM1Seq:
        /* <DEDUP_REMOVED lines=144> */
	.type		mrg32k3aM2,@object
	.size		mrg32k3aM2,(mrg32k3aM2Seq - mrg32k3aM2)
mrg32k3aM2:
        /* <DEDUP_REMOVED lines=144> */
	.type		mrg32k3aM2Seq,@object
	.size		mrg32k3aM2Seq,(precalc_xorwow_matrix - mrg32k3aM2Seq)
mrg32k3aM2Seq:
        /* <DEDUP_REMOVED lines=144> */
	.type		precalc_xorwow_matrix,@object
	.size		precalc_xorwow_matrix,(precalc_xorwow_offset_matrix - precalc_xorwow_matrix)
precalc_xorwow_matrix:
        /* <DEDUP_REMOVED lines=6400> */
	.type		precalc_xorwow_offset_matrix,@object
	.size		precalc_xorwow_offset_matrix,(.L_1 - precalc_xorwow_offset_matrix)
precalc_xorwow_offset_matrix:
        /* <DEDUP_REMOVED lines=6400> */
.L_1:


//--------------------- .nv.shared.reserved.0     --------------------------
	.section	.nv.shared.reserved.0,"aw",@nobits
	.weak		__nv_reservedSMEM_offset_0_alias
	.size		__nv_reservedSMEM_offset_0_alias, 0, 64
	.other		__nv_reservedSMEM_offset_0_alias,@"STO_CUDA_RESERVED_SHARED STV_DEFAULT"
__nv_reservedSMEM_offset_0_alias:
	.zero		0
	.zero		64


//--------------------- .nv.constant0._Z15generate_kernelP17curandStateMtgp32PiPf --------------------------
	.section	.nv.constant0._Z15generate_kernelP17curandStateMtgp32PiPf,"a",@progbits
	.sectionflags	@""
	.align	4
.nv.constant0._Z15generate_kernelP17curandStateMtgp32PiPf:
	.zero		920


//--------------------- SYMBOLS --------------------------

	.type		.nv.reservedSmem.offset0,@object
	.size		.nv.reservedSmem.offset0,0x4
